	.target	sm_90a

	.elftype	@"ET_EXEC"


//--------------------- .note.nv.tkinfo           --------------------------
	.section	.note.nv.tkinfo,"",@"SHT_NOTE"
	.sectionflags	@"SHF_NOTE_NV_TKINFO"
	.tkinfo
        /*0018*/ 	.word	0x00000002
        /*0030*/ 	.string	""
        /*0030*/ 	.string	"ptxas"
        /*0030*/ 	.string	"Cuda compilation tools, release 13.0, V13.0.88"
        /*0030*/ 	.string	"Build cuda_13.0.r13.0/compiler.36424714_0"
        /*0030*/ 	.string	"-arch sm_90a -m 64 "



//--------------------- .note.nv.cuinfo           --------------------------
	.section	.note.nv.cuinfo,"",@"SHT_NOTE"
	.sectionflags	@"SHF_NOTE_NV_CUINFO"
        /*0018*/ 	.short	0x0002
        /*001a*/ 	.short	0x005a
        /*001c*/ 	.short	0x0082
	.zero		2


//--------------------- .nv.info                  --------------------------
	.section	.nv.info,"",@"SHT_CUDA_INFO"
	.align	4


	//----- nvinfo : EIATTR_REGCOUNT
	.align		4
        /*0000*/ 	.byte	0x04, 0x2f
        /*0002*/ 	.short	(.L_12 - .L_11)
	.align		4
.L_11:
        /*0004*/ 	.word	index@(_ZN7cutlass13device_kernelINS_4gemm6kernel13GemmUniversalIN4cute5tupleIJiiiiEEENS1_10collective13CollectiveMmaINS1_37MainloopSm90TmaGmmaWarpSpecializedFP8ILi3ENS5_IJNS4_1CILi2EEENSA_ILi1EEESC_EEENS1_35KernelTmaWarpSpecializedCooperativeEEENS5_IJNSA_ILi256EEENSA_ILi64EEESH_EEENS_12float_e5m2_tENS5_IJlSC_lEEESJ_SK_NS4_8TiledMMAINS4_8MMA_AtomIJNS4_4SM904GMMA30MMA_64x64x32_F32E5M2E5M2_SS_TNILNSO_7ScaleInE1ELSQ_1EEEEEENS4_6LayoutISD_NS5_IJSC_NSA_ILi0EEESU_EEEEENS5_IJNS4_10UnderscoreESX_SX_EEEEENS4_13SM90_TMA_LOADENS4_14ComposedLayoutINS4_7SwizzleILi2ELi4ELi3EEENS4_18smem_ptr_flag_bitsILi8EEENST_INS5_IJNSA_ILi8EEESH_EEENS5_IJSH_SC_EEEEEEEvNS4_8identityENS4_23SM90_TMA_LOAD_MULTICASTES1A_vS1B_EENS_8epilogue10collective6detail29Sm90TmaWarpSpecializedAdapterINS1F_15DefaultEpilogueISJ_SK_SK_NS1E_6thread17LinearCombinationISJ_Li1EffLNS1J_9ScaleType4KindE0ELNS_15FloatRoundStyleE2ESJ_EENS1_15EpilogueDefaultEEEEEvvEEEEvNT_6ParamsE)
        /*0008*/ 	.word	0x000000a8


	//----- nvinfo : EIATTR_FRAME_SIZE
	.align		4
.L_12:
        /*000c*/ 	.byte	0x04, 0x11
        /*000e*/ 	.short	(.L_14 - .L_13)
	.align		4
.L_13:
        /*0010*/ 	.word	index@(_ZN7cutlass13device_kernelINS_4gemm6kernel13GemmUniversalIN4cute5tupleIJiiiiEEENS1_10collective13CollectiveMmaINS1_37MainloopSm90TmaGmmaWarpSpecializedFP8ILi3ENS5_IJNS4_1CILi2EEENSA_ILi1EEESC_EEENS1_35KernelTmaWarpSpecializedCooperativeEEENS5_IJNSA_ILi256EEENSA_ILi64EEESH_EEENS_12float_e5m2_tENS5_IJlSC_lEEESJ_SK_NS4_8TiledMMAINS4_8MMA_AtomIJNS4_4SM904GMMA30MMA_64x64x32_F32E5M2E5M2_SS_TNILNSO_7ScaleInE1ELSQ_1EEEEEENS4_6LayoutISD_NS5_IJSC_NSA_ILi0EEESU_EEEEENS5_IJNS4_10UnderscoreESX_SX_EEEEENS4_13SM90_TMA_LOADENS4_14ComposedLayoutINS4_7SwizzleILi2ELi4ELi3EEENS4_18smem_ptr_flag_bitsILi8EEENST_INS5_IJNSA_ILi8EEESH_EEENS5_IJSH_SC_EEEEEEEvNS4_8identityENS4_23SM90_TMA_LOAD_MULTICASTES1A_vS1B_EENS_8epilogue10collective6detail29Sm90TmaWarpSpecializedAdapterINS1F_15DefaultEpilogueISJ_SK_SK_NS1E_6thread17LinearCombinationISJ_Li1EffLNS1J_9ScaleType4KindE0ELNS_15FloatRoundStyleE2ESJ_EENS1_15EpilogueDefaultEEEEEvvEEEEvNT_6ParamsE)
        /*0014*/ 	.word	0x00000000


	//----- nvinfo : EIATTR_MIN_STACK_SIZE
	.align		4
.L_14:
        /*0018*/ 	.byte	0x04, 0x12
        /*001a*/ 	.short	(.L_16 - .L_15)
	.align		4
.L_15:
        /*001c*/ 	.word	index@(_ZN7cutlass13device_kernelINS_4gemm6kernel13GemmUniversalIN4cute5tupleIJiiiiEEENS1_10collective13CollectiveMmaINS1_37MainloopSm90TmaGmmaWarpSpecializedFP8ILi3ENS5_IJNS4_1CILi2EEENSA_ILi1EEESC_EEENS1_35KernelTmaWarpSpecializedCooperativeEEENS5_IJNSA_ILi256EEENSA_ILi64EEESH_EEENS_12float_e5m2_tENS5_IJlSC_lEEESJ_SK_NS4_8TiledMMAINS4_8MMA_AtomIJNS4_4SM904GMMA30MMA_64x64x32_F32E5M2E5M2_SS_TNILNSO_7ScaleInE1ELSQ_1EEEEEENS4_6LayoutISD_NS5_IJSC_NSA_ILi0EEESU_EEEEENS5_IJNS4_10UnderscoreESX_SX_EEEEENS4_13SM90_TMA_LOADENS4_14ComposedLayoutINS4_7SwizzleILi2ELi4ELi3EEENS4_18smem_ptr_flag_bitsILi8EEENST_INS5_IJNSA_ILi8EEESH_EEENS5_IJSH_SC_EEEEEEEvNS4_8identityENS4_23SM90_TMA_LOAD_MULTICASTES1A_vS1B_EENS_8epilogue10collective6detail29Sm90TmaWarpSpecializedAdapterINS1F_15DefaultEpilogueISJ_SK_SK_NS1E_6thread17LinearCombinationISJ_Li1EffLNS1J_9ScaleType4KindE0ELNS_15FloatRoundStyleE2ESJ_EENS1_15EpilogueDefaultEEEEEvvEEEEvNT_6ParamsE)
        /*0020*/ 	.word	0x00000000
.L_16:


//--------------------- .nv.compat                --------------------------
	.section	.nv.compat,"",@"SHT_CUDA_COMPAT_INFO"
	.align	4
        /*0000*/ 	.byte	0x02, 0x09, 0x01, 0x00, 0x02, 0x02, 0x04, 0x00, 0x02, 0x05, 0x05, 0x00, 0x03, 0x07, 0x01, 0x01
        /*0010*/ 	.byte	0x02, 0x03, 0x01, 0x00, 0x02, 0x06, 0x01, 0x00, 0x04, 0x0b, 0x08, 0x00, 0x00, 0x00, 0x00, 0x00
        /*0020*/ 	.byte	0x00, 0x00, 0x00, 0x00


//--------------------- .nv.info._ZN7cutlass13device_kernelINS_4gemm6kernel13GemmUniversalIN4cute5tupleIJiiiiEEENS1_10collective13CollectiveMmaINS1_37MainloopSm90TmaGmmaWarpSpecializedFP8ILi3ENS5_IJNS4_1CILi2EEENSA_ILi1EEESC_EEENS1_35KernelTmaWarpSpecializedCooperativeEEENS5_IJNSA_ILi256EEENSA_ILi64EEESH_EEENS_12float_e5m2_tENS5_IJlSC_lEEESJ_SK_NS4_8TiledMMAINS4_8MMA_AtomIJNS4_4SM904GMMA30MMA_64x64x32_F32E5M2E5M2_SS_TNILNSO_7ScaleInE1ELSQ_1EEEEEENS4_6LayoutISD_NS5_IJSC_NSA_ILi0EEESU_EEEEENS5_IJNS4_10UnderscoreESX_SX_EEEEENS4_13SM90_TMA_LOADENS4_14ComposedLayoutINS4_7SwizzleILi2ELi4ELi3EEENS4_18smem_ptr_flag_bitsILi8EEENST_INS5_IJNSA_ILi8EEESH_EEENS5_IJSH_SC_EEEEEEEvNS4_8identityENS4_23SM90_TMA_LOAD_MULTICASTES1A_vS1B_EENS_8epilogue10collective6detail29Sm90TmaWarpSpecializedAdapterINS1F_15DefaultEpilogueISJ_SK_SK_NS1E_6thread17LinearCombinationISJ_Li1EffLNS1J_9ScaleType4KindE0ELNS_15FloatRoundStyleE2ESJ_EENS1_15EpilogueDefaultEEEEEvvEEEEvNT_6ParamsE --------------------------
	.section	.nv.info._ZN7cutlass13device_kernelINS_4gemm6kernel13GemmUniversalIN4cute5tupleIJiiiiEEENS1_10collective13CollectiveMmaINS1_37MainloopSm90TmaGmmaWarpSpecializedFP8ILi3ENS5_IJNS4_1CILi2EEENSA_ILi1EEESC_EEENS1_35KernelTmaWarpSpecializedCooperativeEEENS5_IJNSA_ILi256EEENSA_ILi64EEESH_EEENS_12float_e5m2_tENS5_IJlSC_lEEESJ_SK_NS4_8TiledMMAINS4_8MMA_AtomIJNS4_4SM904GMMA30MMA_64x64x32_F32E5M2E5M2_SS_TNILNSO_7ScaleInE1ELSQ_1EEEEEENS4_6LayoutISD_NS5_IJSC_NSA_ILi0EEESU_EEEEENS5_IJNS4_10UnderscoreESX_SX_EEEEENS4_13SM90_TMA_LOADENS4_14ComposedLayoutINS4_7SwizzleILi2ELi4ELi3EEENS4_18smem_ptr_flag_bitsILi8EEENST_INS5_IJNSA_ILi8EEESH_EEENS5_IJSH_SC_EEEEEEEvNS4_8identityENS4_23SM90_TMA_LOAD_MULTICASTES1A_vS1B_EENS_8epilogue10collective6detail29Sm90TmaWarpSpecializedAdapterINS1F_15DefaultEpilogueISJ_SK_SK_NS1E_6thread17LinearCombinationISJ_Li1EffLNS1J_9ScaleType4KindE0ELNS_15FloatRoundStyleE2ESJ_EENS1_15EpilogueDefaultEEEEEvvEEEEvNT_6ParamsE,"",@"SHT_CUDA_INFO"
	.sectionflags	@""
	.align	4


	//----- nvinfo : EIATTR_CUDA_API_VERSION
	.align		4
        /*0000*/ 	.byte	0x04, 0x37
        /*0002*/ 	.short	(.L_18 - .L_17)
.L_17:
        /*0004*/ 	.word	0x00000082


	//----- nvinfo : EIATTR_KPARAM_INFO
	.align		4
.L_18:
        /*0008*/ 	.byte	0x04, 0x17
        /*000a*/ 	.short	(.L_20 - .L_19)
.L_19:
        /*000c*/ 	.word	0x00000000
        /*0010*/ 	.short	0x0000
        /*0012*/ 	.short	0x0070
        /*0014*/ 	.byte	0x00, 0xf0, 0x01, 0x10


	//----- nvinfo : EIATTR_SPARSE_MMA_MASK
	.align		4
.L_20:
        /*0018*/ 	.byte	0x03, 0x50
        /*001a*/ 	.short	0x0000


	//----- nvinfo : EIATTR_MAXREG_COUNT
	.align		4
        /*001c*/ 	.byte	0x03, 0x1b
        /*001e*/ 	.short	0x00a8


	//----- nvinfo : EIATTR_NUM_BARRIERS
	.align		4
        /*0020*/ 	.byte	0x02, 0x4c
        /*0022*/ 	.byte	0x01
	.zero		1


	//----- nvinfo : EIATTR_MERCURY_ISA_VERSION
	.align		4
        /*0024*/ 	.byte	0x03, 0x5f
        /*0026*/ 	.short	0x0101


	//----- nvinfo : EIATTR_INT_WARP_WIDE_INSTR_OFFSETS
	.align		4
        /*0028*/ 	.byte	0x04, 0x31
        /*002a*/ 	.short	(.L_22 - .L_21)


	//   ....[0]....
.L_21:
        /*002c*/ 	.word	0x00000480


	//   ....[1]....
        /*0030*/ 	.word	0x000004b0


	//   ....[2]....
        /*0034*/ 	.word	0x00000630


	//----- nvinfo : EIATTR_COOP_GROUP_MASK_REGIDS
	.align		4
.L_22:
        /*0038*/ 	.byte	0x04, 0x29
        /*003a*/ 	.short	(.L_24 - .L_23)


	//   ....[0]....
.L_23:
        /*003c*/ 	.word	0xffffffff


	//   ....[1]....
        /*0040*/ 	.word	0xffffffff


	//   ....[2]....
        /*0044*/ 	.word	0xffffffff


	//   ....[3]....
        /*0048*/ 	.word	0xffffffff


	//   ....[4]....
        /*004c*/ 	.word	0xffffffff


	//   ....[5]....
        /*0050*/ 	.word	0xffffffff


	//----- nvinfo : EIATTR_COOP_GROUP_INSTR_OFFSETS
	.align		4
.L_24:
        /*0054*/ 	.byte	0x04, 0x28
        /*0056*/ 	.short	(.L_26 - .L_25)


	//   ....[0]....
.L_25:
        /*0058*/ 	.word	0x00000060


	//   ....[1]....
        /*005c*/ 	.word	0x00000070


	//   ....[2]....
        /*0060*/ 	.word	0x00000130


	//   ....[3]....
        /*0064*/ 	.word	0x000002b0


	//   ....[4]....
        /*0068*/ 	.word	0x000007d0


	//   ....[5]....
        /*006c*/ 	.word	0x00001250


	//----- nvinfo : EIATTR_REG_RECONFIG
	.align		4
.L_26:
        /*0070*/ 	.byte	0x01, 0x54
	.zero		2


	//----- nvinfo : EIATTR_MBARRIER_INSTR_OFFSETS
	.align		4
        /*0074*/ 	.byte	0x04, 0x39
        /*0076*/ 	.short	(.L_28 - .L_27)


	//   ....[0]....
.L_27:
        /*0078*/ 	.word	0x00000230
        /*007c*/ 	.word	0x000000ff
        /*0080*/ 	.word	0x00000000
        /*0084*/ 	.short	0x0100
        /*0086*/ 	.byte	0x08
	.zero		1


	//   ....[1]....
        /*0088*/ 	.word	0x00000240
        /*008c*/ 	.word	0x000000ff
        /*0090*/ 	.word	0x00000018
        /*0094*/ 	.short	0x0100
        /*0096*/ 	.byte	0x08
	.zero		1


	//   ....[2]....
        /*0098*/ 	.word	0x00000250
        /*009c*/ 	.word	0x000000ff
        /*00a0*/ 	.word	0x00000008
        /*00a4*/ 	.short	0x0100
        /*00a6*/ 	.byte	0x08
	.zero		1


	//   ....[3]....
        /*00a8*/ 	.word	0x00000260
        /*00ac*/ 	.word	0x000000ff
        /*00b0*/ 	.word	0x00000020
        /*00b4*/ 	.short	0x0100
        /*00b6*/ 	.byte	0x08
	.zero		1


	//   ....[4]....
        /*00b8*/ 	.word	0x00000270
        /*00bc*/ 	.word	0x000000ff
        /*00c0*/ 	.word	0x00000010
        /*00c4*/ 	.short	0x0100
        /*00c6*/ 	.byte	0x08
	.zero		1


	//   ....[5]....
        /*00c8*/ 	.word	0x00000280
        /*00cc*/ 	.word	0x000000ff
        /*00d0*/ 	.word	0x00000028
        /*00d4*/ 	.short	0x0100
        /*00d6*/ 	.byte	0x08
	.zero		1


	//   ....[6]....
        /*00d8*/ 	.word	0x000006c0
        /*00dc*/ 	.word	0x000000ff
        /*00e0*/ 	.word	0x00000040
        /*00e4*/ 	.short	0x0100
        /*00e6*/ 	.byte	0x06
	.zero		1


	//   ....[7]....
        /*00e8*/ 	.word	0x00000760
        /*00ec*/ 	.word	0x000000ff
        /*00f0*/ 	.word	0x00000048
        /*00f4*/ 	.short	0x0100
        /*00f6*/ 	.byte	0x06
	.zero		1


	//   ....[8]....
        /*00f8*/ 	.word	0x00001780
        /*00fc*/ 	.word	0x000000ff
        /*0100*/ 	.word	0x00000000
        /*0104*/ 	.short	0x010a
        /*0106*/ 	.byte	0x06
	.zero		1


	//   ....[9]....
        /*0108*/ 	.word	0x000017c0
        /*010c*/ 	.word	0x000000ff
        /*0110*/ 	.word	0x00000000
        /*0114*/ 	.short	0x010a
        /*0116*/ 	.byte	0x06
	.zero		1


	//   ....[10]....
        /*0118*/ 	.word	0x00002190
        /*011c*/ 	.word	0x000000ff
        /*0120*/ 	.word	0x00000000
        /*0124*/ 	.short	0x010a
        /*0126*/ 	.byte	0x0c
	.zero		1


	//   ....[11]....
        /*0128*/ 	.word	0x000021d0
        /*012c*/ 	.word	0x000000ff
        /*0130*/ 	.word	0x00000000
        /*0134*/ 	.short	0x010a
        /*0136*/ 	.byte	0x0c
	.zero		1


	//   ....[12]....
        /*0138*/ 	.word	0x000028a0
        /*013c*/ 	.word	0x0000000e
        /*0140*/ 	.word	0x00000000
        /*0144*/ 	.short	0x0101
        /*0146*/ 	.byte	0x3f
	.zero		1


	//   ....[13]....
        /*0148*/ 	.word	0x00002f40
        /*014c*/ 	.word	0x0000000c
        /*0150*/ 	.word	0x00000000
        /*0154*/ 	.short	0x0101
        /*0156*/ 	.byte	0x3f
	.zero		1


	//   ....[14]....
        /*0158*/ 	.word	0x000089c0
        /*015c*/ 	.word	0x00000015
        /*0160*/ 	.word	0x00000018
        /*0164*/ 	.short	0x010a
        /*0166*/ 	.byte	0x3f
	.zero		1


	//   ....[15]....
        /*0168*/ 	.word	0x00008d40
        /*016c*/ 	.word	0x00000008
        /*0170*/ 	.word	0x00000048
        /*0174*/ 	.short	0x0101
        /*0176*/ 	.byte	0x3f
	.zero		1


	//   ....[16]....
        /*0178*/ 	.word	0x00009470
        /*017c*/ 	.word	0x00000004
        /*0180*/ 	.word	0x00000000
        /*0184*/ 	.short	0x010a
        /*0186*/ 	.byte	0x3f
	.zero		1


	//   ....[17]....
        /*0188*/ 	.word	0x000094f0
        /*018c*/ 	.word	0x00000006
        /*0190*/ 	.word	0x00000000
        /*0194*/ 	.short	0x010a
        /*0196*/ 	.byte	0x3f
	.zero		1


	//   ....[18]....
        /*0198*/ 	.word	0x00009580
        /*019c*/ 	.word	0x00000003
        /*01a0*/ 	.word	0x00000000
        /*01a4*/ 	.short	0x010a
        /*01a6*/ 	.byte	0x3f
	.zero		1


	//   ....[19]....
        /*01a8*/ 	.word	0x000095f0
        /*01ac*/ 	.word	0x0000000d
        /*01b0*/ 	.word	0x00000000
        /*01b4*/ 	.short	0x010a
        /*01b6*/ 	.byte	0x3f
	.zero		1


	//   ....[20]....
        /*01b8*/ 	.word	0x00009650
        /*01bc*/ 	.word	0x0000000f
        /*01c0*/ 	.word	0x00000000
        /*01c4*/ 	.short	0x010a
        /*01c6*/ 	.byte	0x3f
	.zero		1


	//   ....[21]....
        /*01c8*/ 	.word	0x00009720
        /*01cc*/ 	.word	0x00000015
        /*01d0*/ 	.word	0x00000018
        /*01d4*/ 	.short	0x010a
        /*01d6*/ 	.byte	0x3f
	.zero		1


	//   ....[22]....
        /*01d8*/ 	.word	0x000097f0
        /*01dc*/ 	.word	0x00000004
        /*01e0*/ 	.word	0x00000000
        /*01e4*/ 	.short	0x010a
        /*01e6*/ 	.byte	0x3f
	.zero		1


	//   ....[23]....
        /*01e8*/ 	.word	0x00009840
        /*01ec*/ 	.word	0x00000006
        /*01f0*/ 	.word	0x00000000
        /*01f4*/ 	.short	0x010a
        /*01f6*/ 	.byte	0x3f
	.zero		1


	//----- nvinfo : EIATTR_NUM_MBARRIERS
	.align		4
.L_28:
        /*01f8*/ 	.byte	0x03, 0x38
        /*01fa*/ 	.short	0x0008


	//----- nvinfo : EIATTR_EXIT_INSTR_OFFSETS
	.align		4
        /*01fc*/ 	.byte	0x04, 0x1c
        /*01fe*/ 	.short	(.L_30 - .L_29)


	//   ....[0]....
.L_29:
        /*0200*/ 	.word	0x00000930


	//   ....[1]....
        /*0204*/ 	.word	0x00001120


	//   ....[2]....
        /*0208*/ 	.word	0x000080d0


	//   ....[3]....
        /*020c*/ 	.word	0x00008630


	//   ....[4]....
        /*0210*/ 	.word	0x000095d0


	//----- nvinfo : EIATTR_MAX_THREADS
	.align		4
.L_30:
        /*0214*/ 	.byte	0x04, 0x05
        /*0216*/ 	.short	(.L_32 - .L_31)
.L_31:
        /*0218*/ 	.word	0x00000180
        /*021c*/ 	.word	0x00000001
        /*0220*/ 	.word	0x00000001


	//----- nvinfo : EIATTR_CRS_STACK_SIZE
	.align		4
.L_32:
        /*0224*/ 	.byte	0x04, 0x1e
        /*0226*/ 	.short	(.L_34 - .L_33)
.L_33:
        /*0228*/ 	.word	0x00000000


	//----- nvinfo : EIATTR_CBANK_PARAM_SIZE
	.align		4
.L_34:
        /*022c*/ 	.byte	0x03, 0x19
        /*022e*/ 	.short	0x0470


	//----- nvinfo : EIATTR_PARAM_CBANK
	.align		4
        /*0230*/ 	.byte	0x04, 0x0a
        /*0232*/ 	.short	(.L_36 - .L_35)
	.align		4
.L_35:
        /*0234*/ 	.word	index@(.nv.constant0._ZN7cutlass13device_kernelINS_4gemm6kernel13GemmUniversalIN4cute5tupleIJiiiiEEENS1_10collective13CollectiveMmaINS1_37MainloopSm90TmaGmmaWarpSpecializedFP8ILi3ENS5_IJNS4_1CILi2EEENSA_ILi1EEESC_EEENS1_35KernelTmaWarpSpecializedCooperativeEEENS5_IJNSA_ILi256EEENSA_ILi64EEESH_EEENS_12float_e5m2_tENS5_IJlSC_lEEESJ_SK_NS4_8TiledMMAINS4_8MMA_AtomIJNS4_4SM904GMMA30MMA_64x64x32_F32E5M2E5M2_SS_TNILNSO_7ScaleInE1ELSQ_1EEEEEENS4_6LayoutISD_NS5_IJSC_NSA_ILi0EEESU_EEEEENS5_IJNS4_10UnderscoreESX_SX_EEEEENS4_13SM90_TMA_LOADENS4_14ComposedLayoutINS4_7SwizzleILi2ELi4ELi3EEENS4_18smem_ptr_flag_bitsILi8EEENST_INS5_IJNSA_ILi8EEESH_EEENS5_IJSH_SC_EEEEEEEvNS4_8identityENS4_23SM90_TMA_LOAD_MULTICASTES1A_vS1B_EENS_8epilogue10collective6detail29Sm90TmaWarpSpecializedAdapterINS1F_15DefaultEpilogueISJ_SK_SK_NS1E_6thread17LinearCombinationISJ_Li1EffLNS1J_9ScaleType4KindE0ELNS_15FloatRoundStyleE2ESJ_EENS1_15EpilogueDefaultEEEEEvvEEEEvNT_6ParamsE)
        /*0238*/ 	.short	0x0210
        /*023a*/ 	.short	0x0470


	//----- nvinfo : EIATTR_SW_WAR
	.align		4
.L_36:
        /*023c*/ 	.byte	0x04, 0x36
        /*023e*/ 	.short	(.L_38 - .L_37)
.L_37:
        /*0240*/ 	.word	0x00000008
.L_38:


//--------------------- .nv.callgraph             --------------------------
	.section	.nv.callgraph,"",@"SHT_CUDA_CALLGRAPH"
	.align	4
	.sectionentsize	8
	.align		4
        /*0000*/ 	.word	0x00000000
	.align		4
        /*0004*/ 	.word	0xffffffff
	.align		4
        /*0008*/ 	.word	0x00000000
	.align		4
        /*000c*/ 	.word	0xfffffffe
	.align		4
        /*0010*/ 	.word	0x00000000
	.align		4
        /*0014*/ 	.word	0xfffffffd
	.align		4
        /*0018*/ 	.word	0x00000000
	.align		4
        /*001c*/ 	.word	0xfffffffc


//--------------------- .nv.constant4             --------------------------
	.section	.nv.constant4,"a",@progbits
	.align	8
	.align		8
.nv.constant4:
        /*0000*/ 	.dword	_ZN39_INTERNAL_6a32e236_4_k_cu_e459266f_51884cuda3std3__45__cpo5beginE
	.align		8
        /*0008*/ 	.dword	_ZN39_INTERNAL_6a32e236_4_k_cu_e459266f_51884cuda3std3__45__cpo3endE
	.align		8
        /*0010*/ 	.dword	_ZN39_INTERNAL_6a32e236_4_k_cu_e459266f_51884cuda3std3__45__cpo6cbeginE
	.align		8
        /*0018*/ 	.dword	_ZN39_INTERNAL_6a32e236_4_k_cu_e459266f_51884cuda3std3__45__cpo4cendE
	.align		8
        /*0020*/ 	.dword	_ZN39_INTERNAL_6a32e236_4_k_cu_e459266f_51884cuda3std3__441_GLOBAL__N__6a32e236_4_k_cu_e459266f_51886ignoreE
	.align		8
        /*0028*/ 	.dword	_ZN39_INTERNAL_6a32e236_4_k_cu_e459266f_51884cuda3std3__419piecewise_constructE
	.align		8
        /*0030*/ 	.dword	_ZN39_INTERNAL_6a32e236_4_k_cu_e459266f_51884cuda3std3__48in_placeE
	.align		8
        /*0038*/ 	.dword	_ZN39_INTERNAL_6a32e236_4_k_cu_e459266f_51884cuda3std6ranges3__45__cpo4swapE
	.align		8
        /*0040*/ 	.dword	_ZN39_INTERNAL_6a32e236_4_k_cu_e459266f_51884cuda3std6ranges3__45__cpo9iter_moveE
	.align		8
        /*0048*/ 	.dword	_ZN39_INTERNAL_6a32e236_4_k_cu_e459266f_51884cute7productE
	.align		8
        /*0050*/ 	.dword	_ZN39_INTERNAL_6a32e236_4_k_cu_e459266f_51884cute1_E


//--------------------- .text._ZN7cutlass13device_kernelINS_4gemm6kernel13GemmUniversalIN4cute5tupleIJiiiiEEENS1_10collective13CollectiveMmaINS1_37MainloopSm90TmaGmmaWarpSpecializedFP8ILi3ENS5_IJNS4_1CILi2EEENSA_ILi1EEESC_EEENS1_35KernelTmaWarpSpecializedCooperativeEEENS5_IJNSA_ILi256EEENSA_ILi64EEESH_EEENS_12float_e5m2_tENS5_IJlSC_lEEESJ_SK_NS4_8TiledMMAINS4_8MMA_AtomIJNS4_4SM904GMMA30MMA_64x64x32_F32E5M2E5M2_SS_TNILNSO_7ScaleInE1ELSQ_1EEEEEENS4_6LayoutISD_NS5_IJSC_NSA_ILi0EEESU_EEEEENS5_IJNS4_10UnderscoreESX_SX_EEEEENS4_13SM90_TMA_LOADENS4_14ComposedLayoutINS4_7SwizzleILi2ELi4ELi3EEENS4_18smem_ptr_flag_bitsILi8EEENST_INS5_IJNSA_ILi8EEESH_EEENS5_IJSH_SC_EEEEEEEvNS4_8identityENS4_23SM90_TMA_LOAD_MULTICASTES1A_vS1B_EENS_8epilogue10collective6detail29Sm90TmaWarpSpecializedAdapterINS1F_15DefaultEpilogueISJ_SK_SK_NS1E_6thread17LinearCombinationISJ_Li1EffLNS1J_9ScaleType4KindE0ELNS_15FloatRoundStyleE2ESJ_EENS1_15EpilogueDefaultEEEEEvvEEEEvNT_6ParamsE --------------------------
	.section	.text._ZN7cutlass13device_kernelINS_4gemm6kernel13GemmUniversalIN4cute5tupleIJiiiiEEENS1_10collective13CollectiveMmaINS1_37MainloopSm90TmaGmmaWarpSpecializedFP8ILi3ENS5_IJNS4_1CILi2EEENSA_ILi1EEESC_EEENS1_35KernelTmaWarpSpecializedCooperativeEEENS5_IJNSA_ILi256EEENSA_ILi64EEESH_EEENS_12float_e5m2_tENS5_IJlSC_lEEESJ_SK_NS4_8TiledMMAINS4_8MMA_AtomIJNS4_4SM904GMMA30MMA_64x64x32_F32E5M2E5M2_SS_TNILNSO_7ScaleInE1ELSQ_1EEEEEENS4_6LayoutISD_NS5_IJSC_NSA_ILi0EEESU_EEEEENS5_IJNS4_10UnderscoreESX_SX_EEEEENS4_13SM90_TMA_LOADENS4_14ComposedLayoutINS4_7SwizzleILi2ELi4ELi3EEENS4_18smem_ptr_flag_bitsILi8EEENST_INS5_IJNSA_ILi8EEESH_EEENS5_IJSH_SC_EEEEEEEvNS4_8identityENS4_23SM90_TMA_LOAD_MULTICASTES1A_vS1B_EENS_8epilogue10collective6detail29Sm90TmaWarpSpecializedAdapterINS1F_15DefaultEpilogueISJ_SK_SK_NS1E_6thread17LinearCombinationISJ_Li1EffLNS1J_9ScaleType4KindE0ELNS_15FloatRoundStyleE2ESJ_EENS1_15EpilogueDefaultEEEEEvvEEEEvNT_6ParamsE,"ax",@progbits
	.align	128
.text._ZN7cutlass13device_kernelINS_4gemm6kernel13GemmUniversalIN4cute5tupleIJiiiiEEENS1_10collective13CollectiveMmaINS1_37MainloopSm90TmaGmmaWarpSpecializedFP8ILi3ENS5_IJNS4_1CILi2EEENSA_ILi1EEESC_EEENS1_35KernelTmaWarpSpecializedCooperativeEEENS5_IJNSA_ILi256EEENSA_ILi64EEESH_EEENS_12float_e5m2_tENS5_IJlSC_lEEESJ_SK_NS4_8TiledMMAINS4_8MMA_AtomIJNS4_4SM904GMMA30MMA_64x64x32_F32E5M2E5M2_SS_TNILNSO_7ScaleInE1ELSQ_1EEEEEENS4_6LayoutISD_NS5_IJSC_NSA_ILi0EEESU_EEEEENS5_IJNS4_10UnderscoreESX_SX_EEEEENS4_13SM90_TMA_LOADENS4_14ComposedLayoutINS4_7SwizzleILi2ELi4ELi3EEENS4_18smem_ptr_flag_bitsILi8EEENST_INS5_IJNSA_ILi8EEESH_EEENS5_IJSH_SC_EEEEEEEvNS4_8identityENS4_23SM90_TMA_LOAD_MULTICASTES1A_vS1B_EENS_8epilogue10collective6detail29Sm90TmaWarpSpecializedAdapterINS1F_15DefaultEpilogueISJ_SK_SK_NS1E_6thread17LinearCombinationISJ_Li1EffLNS1J_9ScaleType4KindE0ELNS_15FloatRoundStyleE2ESJ_EENS1_15EpilogueDefaultEEEEEvvEEEEvNT_6ParamsE:
        .type           _ZN7cutlass13device_kernelINS_4gemm6kernel13GemmUniversalIN4cute5tupleIJiiiiEEENS1_10collective13CollectiveMmaINS1_37MainloopSm90TmaGmmaWarpSpecializedFP8ILi3ENS5_IJNS4_1CILi2EEENSA_ILi1EEESC_EEENS1_35KernelTmaWarpSpecializedCooperativeEEENS5_IJNSA_ILi256EEENSA_ILi64EEESH_EEENS_12float_e5m2_tENS5_IJlSC_lEEESJ_SK_NS4_8TiledMMAINS4_8MMA_AtomIJNS4_4SM904GMMA30MMA_64x64x32_F32E5M2E5M2_SS_TNILNSO_7ScaleInE1ELSQ_1EEEEEENS4_6LayoutISD_NS5_IJSC_NSA_ILi0EEESU_EEEEENS5_IJNS4_10UnderscoreESX_SX_EEEEENS4_13SM90_TMA_LOADENS4_14ComposedLayoutINS4_7SwizzleILi2ELi4ELi3EEENS4_18smem_ptr_flag_bitsILi8EEENST_INS5_IJNSA_ILi8EEESH_EEENS5_IJSH_SC_EEEEEEEvNS4_8identityENS4_23SM90_TMA_LOAD_MULTICASTES1A_vS1B_EENS_8epilogue10collective6detail29Sm90TmaWarpSpecializedAdapterINS1F_15DefaultEpilogueISJ_SK_SK_NS1E_6thread17LinearCombinationISJ_Li1EffLNS1J_9ScaleType4KindE0ELNS_15FloatRoundStyleE2ESJ_EENS1_15EpilogueDefaultEEEEEvvEEEEvNT_6ParamsE,@function
        .size           _ZN7cutlass13device_kernelINS_4gemm6kernel13GemmUniversalIN4cute5tupleIJiiiiEEENS1_10collective13CollectiveMmaINS1_37MainloopSm90TmaGmmaWarpSpecializedFP8ILi3ENS5_IJNS4_1CILi2EEENSA_ILi1EEESC_EEENS1_35KernelTmaWarpSpecializedCooperativeEEENS5_IJNSA_ILi256EEENSA_ILi64EEESH_EEENS_12float_e5m2_tENS5_IJlSC_lEEESJ_SK_NS4_8TiledMMAINS4_8MMA_AtomIJNS4_4SM904GMMA30MMA_64x64x32_F32E5M2E5M2_SS_TNILNSO_7ScaleInE1ELSQ_1EEEEEENS4_6LayoutISD_NS5_IJSC_NSA_ILi0EEESU_EEEEENS5_IJNS4_10UnderscoreESX_SX_EEEEENS4_13SM90_TMA_LOADENS4_14ComposedLayoutINS4_7SwizzleILi2ELi4ELi3EEENS4_18smem_ptr_flag_bitsILi8EEENST_INS5_IJNSA_ILi8EEESH_EEENS5_IJSH_SC_EEEEEEEvNS4_8identityENS4_23SM90_TMA_LOAD_MULTICASTES1A_vS1B_EENS_8epilogue10collective6detail29Sm90TmaWarpSpecializedAdapterINS1F_15DefaultEpilogueISJ_SK_SK_NS1E_6thread17LinearCombinationISJ_Li1EffLNS1J_9ScaleType4KindE0ELNS_15FloatRoundStyleE2ESJ_EENS1_15EpilogueDefaultEEEEEvvEEEEvNT_6ParamsE,(.L_x_204 - _ZN7cutlass13device_kernelINS_4gemm6kernel13GemmUniversalIN4cute5tupleIJiiiiEEENS1_10collective13CollectiveMmaINS1_37MainloopSm90TmaGmmaWarpSpecializedFP8ILi3ENS5_IJNS4_1CILi2EEENSA_ILi1EEESC_EEENS1_35KernelTmaWarpSpecializedCooperativeEEENS5_IJNSA_ILi256EEENSA_ILi64EEESH_EEENS_12float_e5m2_tENS5_IJlSC_lEEESJ_SK_NS4_8TiledMMAINS4_8MMA_AtomIJNS4_4SM904GMMA30MMA_64x64x32_F32E5M2E5M2_SS_TNILNSO_7ScaleInE1ELSQ_1EEEEEENS4_6LayoutISD_NS5_IJSC_NSA_ILi0EEESU_EEEEENS5_IJNS4_10UnderscoreESX_SX_EEEEENS4_13SM90_TMA_LOADENS4_14ComposedLayoutINS4_7SwizzleILi2ELi4ELi3EEENS4_18smem_ptr_flag_bitsILi8EEENST_INS5_IJNSA_ILi8EEESH_EEENS5_IJSH_SC_EEEEEEEvNS4_8identityENS4_23SM90_TMA_LOAD_MULTICASTES1A_vS1B_EENS_8epilogue10collective6detail29Sm90TmaWarpSpecializedAdapterINS1F_15DefaultEpilogueISJ_SK_SK_NS1E_6thread17LinearCombinationISJ_Li1EffLNS1J_9ScaleType4KindE0ELNS_15FloatRoundStyleE2ESJ_EENS1_15EpilogueDefaultEEEEEvvEEEEvNT_6ParamsE)
        .other          _ZN7cutlass13device_kernelINS_4gemm6kernel13GemmUniversalIN4cute5tupleIJiiiiEEENS1_10collective13CollectiveMmaINS1_37MainloopSm90TmaGmmaWarpSpecializedFP8ILi3ENS5_IJNS4_1CILi2EEENSA_ILi1EEESC_EEENS1_35KernelTmaWarpSpecializedCooperativeEEENS5_IJNSA_ILi256EEENSA_ILi64EEESH_EEENS_12float_e5m2_tENS5_IJlSC_lEEESJ_SK_NS4_8TiledMMAINS4_8MMA_AtomIJNS4_4SM904GMMA30MMA_64x64x32_F32E5M2E5M2_SS_TNILNSO_7ScaleInE1ELSQ_1EEEEEENS4_6LayoutISD_NS5_IJSC_NSA_ILi0EEESU_EEEEENS5_IJNS4_10UnderscoreESX_SX_EEEEENS4_13SM90_TMA_LOADENS4_14ComposedLayoutINS4_7SwizzleILi2ELi4ELi3EEENS4_18smem_ptr_flag_bitsILi8EEENST_INS5_IJNSA_ILi8EEESH_EEENS5_IJSH_SC_EEEEEEEvNS4_8identityENS4_23SM90_TMA_LOAD_MULTICASTES1A_vS1B_EENS_8epilogue10collective6detail29Sm90TmaWarpSpecializedAdapterINS1F_15DefaultEpilogueISJ_SK_SK_NS1E_6thread17LinearCombinationISJ_Li1EffLNS1J_9ScaleType4KindE0ELNS_15FloatRoundStyleE2ESJ_EENS1_15EpilogueDefaultEEEEEvvEEEEvNT_6ParamsE,@"STO_CUDA_ENTRY STV_DEFAULT"
_ZN7cutlass13device_kernelINS_4gemm6kernel13GemmUniversalIN4cute5tupleIJiiiiEEENS1_10collective13CollectiveMmaINS1_37MainloopSm90TmaGmmaWarpSpecializedFP8ILi3ENS5_IJNS4_1CILi2EEENSA_ILi1EEESC_EEENS1_35KernelTmaWarpSpecializedCooperativeEEENS5_IJNSA_ILi256EEENSA_ILi64EEESH_EEENS_12float_e5m2_tENS5_IJlSC_lEEESJ_SK_NS4_8TiledMMAINS4_8MMA_AtomIJNS4_4SM904GMMA30MMA_64x64x32_F32E5M2E5M2_SS_TNILNSO_7ScaleInE1ELSQ_1EEEEEENS4_6LayoutISD_NS5_IJSC_NSA_ILi0EEESU_EEEEENS5_IJNS4_10UnderscoreESX_SX_EEEEENS4_13SM90_TMA_LOADENS4_14ComposedLayoutINS4_7SwizzleILi2ELi4ELi3EEENS4_18smem_ptr_flag_bitsILi8EEENST_INS5_IJNSA_ILi8EEESH_EEENS5_IJSH_SC_EEEEEEEvNS4_8identityENS4_23SM90_TMA_LOAD_MULTICASTES1A_vS1B_EENS_8epilogue10collective6detail29Sm90TmaWarpSpecializedAdapterINS1F_15DefaultEpilogueISJ_SK_SK_NS1E_6thread17LinearCombinationISJ_Li1EffLNS1J_9ScaleType4KindE0ELNS_15FloatRoundStyleE2ESJ_EENS1_15EpilogueDefaultEEEEEvvEEEEvNT_6ParamsE:
[----:B------:R-:W-:Y:S01]  /*0000*/  LDC R1, c[0x0][0x28] ;  /* 0x00000a00ff017b82 */ /* 0x000fe20000000800 */
[----:B------:R-:W0:Y:S01]  /*0010*/  S2R R0, SR_TID.X ;  /* 0x0000000000007919 */ /* 0x000e220000002100 */
[----:B------:R-:W-:Y:S01]  /*0020*/  ELECT P0, URZ, PT ;  /* 0x00000000003f782f */ /* 0x000fe20003800000 */
[----:B------:R-:W-:Y:S01]  /*0030*/  BSSY B0, `(.L_x_0) ;  /* 0x000000f000007945 */ /* 0x000fe20003800000 */
[--C-:B0-----:R-:W-:Y:S02]  /*0040*/  SHF.R.U32.HI R2, RZ, 0x5, R0.reuse ;  /* 0x00000005ff027819 */ /* 0x101fe40000011600 */
[----:B------:R-:W-:-:S03]  /*0050*/  SHF.R.U32.HI R3, RZ, 0x7, R0 ;  /* 0x00000007ff037819 */ /* 0x000fc60000011600 */
[----:B------:R-:W0:Y:S04]  /*0060*/  SHFL.IDX PT, R7, R2, RZ, 0x1f ;  /* 0x00001fff02077589 */ /* 0x000e2800000e0000 */
[----:B------:R-:W1:Y:S01]  /*0070*/  SHFL.IDX PT, R3, R3, RZ, 0x1f ;  /* 0x00001fff03037589 */ /* 0x000e6200000e0000 */
[----:B0-----:R-:W-:-:S13]  /*0080*/  ISETP.NE.OR P0, PT, R7, RZ, !P0 ;  /* 0x000000ff0700720c */ /* 0x001fda0004705670 */
[----:B-1----:R-:W-:Y:S05]  /*0090*/  @P0 BRA `(.L_x_1) ;  /* 0x0000000000200947 */ /* 0x002fea0003800000 */
[----:B------:R-:W-:Y:S02]  /*00a0*/  ULDC.64 UR4, c[0x0][0x198] ;  /* 0x0000660000047ab9 */ /* 0x000fe40000000a00 */
[----:B------:R-:W-:Y:S02]  /*00b0*/  UIADD3 UR6, UP0, UR4, 0xf0, URZ ;  /* 0x000000f004067890 */ /* 0x000fe4000ff1e03f */
[----:B------:R-:W-:Y:S02]  /*00c0*/  UIADD3 UR4, UP1, UR4, 0x1f0, URZ ;  /* 0x000001f004047890 */ /* 0x000fe4000ff3e03f */
[----:B------:R-:W-:Y:S02]  /*00d0*/  UIADD3.X UR7, URZ, UR5, URZ, UP0, !UPT ;  /* 0x000000053f077290 */ /* 0x000fe400087fe43f */
[----:B------:R-:W-:-:S07]  /*00e0*/  UIADD3.X UR5, URZ, UR5, URZ, UP1, !UPT ;  /* 0x000000053f057290 */ /* 0x000fce0008ffe43f */
[----:B------:R0:W-:Y:S02]  /*00f0*/  UTMACCTL.PF [UR6] ;  /* 0x00000000060079b9 */ /* 0x0001e40008040000 */
[----:B------:R0:W-:Y:S02]  /*0100*/  UTMACCTL.PF [UR4] ;  /* 0x00000000040079b9 */ /* 0x0001e40008040000 */
[----:B0-----:R-:W-:Y:S01]  /*0110*/  NOP ;  /* 0x0000000000007918 */ /* 0x001fe20000000000 */
.L_x_1:
[----:B------:R-:W-:Y:S05]  /*0120*/  BSYNC B0 ;  /* 0x0000000000007941 */ /* 0x000fea0003800000 */
.L_x_0:
[----:B------:R-:W0:Y:S02]  /*0130*/  SHFL.IDX PT, R4, R2, RZ, 0x1f ;  /* 0x00001fff02047589 */ /* 0x000e2400000e0000 */
[----:B0-----:R-:W-:-:S13]  /*0140*/  ISETP.NE.AND P0, PT, R4, RZ, PT ;  /* 0x000000ff0400720c */ /* 0x001fda0003f05270 */
[----:B------:R-:W-:Y:S05]  /*0150*/  @P0 BRA `(.L_x_2) ;  /* 0x0000000000500947 */ /* 0x000fea0003800000 */
[----:B------:R-:W0:Y:S01]  /*0160*/  S2UR UR8, SR_CgaCtaId ;  /* 0x00000000000879c3 */ /* 0x000e220000008800 */
[----:B------:R-:W-:Y:S01]  /*0170*/  UMOV UR4, 0x400 ;  /* 0x0000040000047882 */ /* 0x000fe20000000000 */
[----:B------:R-:W-:Y:S01]  /*0180*/  UMOV UR5, 0x1 ;  /* 0x0000000100057882 */ /* 0x000fe20000000000 */
[----:B------:R-:W-:Y:S01]  /*0190*/  UMOV UR6, 0x4 ;  /* 0x0000000400067882 */ /* 0x000fe20000000000 */
[----:B------:R-:W-:Y:S01]  /*01a0*/  ELECT P0, URZ, PT ;  /* 0x00000000003f782f */ /* 0x000fe20003800000 */
[----:B------:R-:W-:-:S04]  /*01b0*/  UIADD3 UR6, -UR6, 0x100000, URZ ;  /* 0x0010000006067890 */ /* 0x000fc8000fffe13f */
[----:B------:R-:W-:Y:S02]  /*01c0*/  USHF.L.U32 UR7, UR6, 0xb, URZ ;  /* 0x0000000b06077899 */ /* 0x000fe4000800063f */
[----:B------:R-:W-:Y:S02]  /*01d0*/  USHF.L.U32 UR6, UR6, 0x1, URZ ;  /* 0x0000000106067899 */ /* 0x000fe4000800063f */
[----:B0-----:R-:W-:Y:S02]  /*01e0*/  ULEA UR8, UR8, UR4, 0x18 ;  /* 0x0000000408087291 */ /* 0x001fe4000f8ec03f */
[----:B------:R-:W-:-:S04]  /*01f0*/  UIADD3 UR4, -UR5, 0x100000, URZ ;  /* 0x0010000005047890 */ /* 0x000fc8000fffe13f */
[----:B------:R-:W-:Y:S02]  /*0200*/  USHF.L.U32 UR5, UR4, 0xb, URZ ;  /* 0x0000000b04057899 */ /* 0x000fe4000800063f */
[----:B------:R-:W-:Y:S01]  /*0210*/  USHF.L.U32 UR4, UR4, 0x1, URZ ;  /* 0x0000000104047899 */ /* 0x000fe2000800063f */
[----:B------:R-:W0:Y:S11]  /*0220*/  FENCE.VIEW.ASYNC.S ;  /* 0x00000000000073c6 */ /* 0x000e360000000000 */
[----:B0-----:R0:W1:Y:S01]  /*0230*/  SYNCS.EXCH.64 URZ, [UR8], UR4 ;  /* 0x00000004083f75b2 */ /* 0x0010620008000100 */
[----:B------:R0:W2:Y:S01]  /*0240*/  SYNCS.EXCH.64 URZ, [UR8+0x18], UR6 ;  /* 0x00001806083f75b2 */ /* 0x0000a20008000100 */
[----:B------:R0:W3:Y:S01]  /*0250*/  SYNCS.EXCH.64 URZ, [UR8+0x8], UR4 ;  /* 0x00000804083f75b2 */ /* 0x0000e20008000100 */
[----:B------:R0:W4:Y:S01]  /*0260*/  SYNCS.EXCH.64 URZ, [UR8+0x20], UR6 ;  /* 0x00002006083f75b2 */ /* 0x0001220008000100 */
[----:B------:R0:W0:Y:S01]  /*0270*/  SYNCS.EXCH.64 URZ, [UR8+0x10], UR4 ;  /* 0x00001004083f75b2 */ /* 0x0000220008000100 */
[----:B------:R0:W0:Y:S01]  /*0280*/  SYNCS.EXCH.64 URZ, [UR8+0x28], UR6 ;  /* 0x00002806083f75b2 */ /* 0x0000220008000100 */
[----:B------:R-:W-:Y:S01]  /*0290*/  NOP ;  /* 0x0000000000007918 */ /* 0x000fe20000000000 */
.L_x_2:
[----:B------:R-:W-:Y:S01]  /*02a0*/  SHF.R.S32.HI R5, RZ, 0x1f, R0 ;  /* 0x0000001fff057819 */ /* 0x000fe20000011400 */
[----:B------:R-:W5:Y:S01]  /*02b0*/  SHFL.IDX PT, R2, R2, RZ, 0x1f ;  /* 0x00001fff02027589 */ /* 0x000f6200000e0000 */
[----:B0-----:R-:W0:Y:S01]  /*02c0*/  S2UR UR8, SR_CTAID.X ;  /* 0x00000000000879c3 */ /* 0x001e220000002500 */
[----:B------:R-:W-:Y:S02]  /*02d0*/  ELECT P0, URZ, PT ;  /* 0x00000000003f782f */ /* 0x000fe40003800000 */
[----:B------:R-:W-:Y:S01]  /*02e0*/  LEA.HI R5, R5, R0, RZ, 0x7 ;  /* 0x0000000005057211 */ /* 0x000fe200078f38ff */
[----:B------:R-:W1:Y:S01]  /*02f0*/  S2R R8, SR_CTAID.Y ;  /* 0x0000000000087919 */ /* 0x000e620000002600 */
[----:B------:R-:W-:Y:S01]  /*0300*/  SHF.R.S32.HI R11, RZ, 0x1f, R4 ;  /* 0x0000001fff0b7819 */ /* 0x000fe20000011404 */
[----:B------:R-:W-:Y:S01]  /*0310*/  ULDC UR4, c[0x0][0x150] ;  /* 0x0000540000047ab9 */ /* 0x000fe20000000800 */
[----:B------:R-:W-:Y:S01]  /*0320*/  LOP3.LUT R5, R5, 0xffffff80, RZ, 0xc0, !PT ;  /* 0xffffff8005057812 */ /* 0x000fe200078ec0ff */
[----:B------:R-:W-:Y:S01]  /*0330*/  VIADD R16, R3, 0xffffffff ;  /* 0xffffffff03107836 */ /* 0x000fe20000000000 */
[----:B------:R-:W-:Y:S01]  /*0340*/  LEA.HI R11, R11, R4, RZ, 0x2 ;  /* 0x000000040b0b7211 */ /* 0x000fe200078f10ff */
[----:B------:R-:W2:Y:S01]  /*0350*/  LDC R12, c[0x0][0x144] ;  /* 0x00005100ff0c7b82 */ /* 0x000ea20000000800 */
[----:B------:R-:W-:Y:S01]  /*0360*/  NOP ;  /* 0x0000000000007918 */ /* 0x000fe20000000000 */
[----:B------:R-:W-:Y:S01]  /*0370*/  IMAD.IADD R6, R0, 0x1, -R5 ;  /* 0x0000000100067824 */ /* 0x000fe200078e0a05 */
[----:B------:R-:W-:Y:S01]  /*0380*/  LOP3.LUT R11, R11, 0x3ffffffc, RZ, 0xc0, !PT ;  /* 0x3ffffffc0b0b7812 */ /* 0x000fe200078ec0ff */
[----:B------:R-:W-:Y:S01]  /*0390*/  NOP ;  /* 0x0000000000007918 */ /* 0x000fe20000000000 */
[----:B------:R-:W-:-:S02]  /*03a0*/  ISETP.NE.AND P4, PT, R3, RZ, PT ;  /* 0x000000ff0300720c */ /* 0x000fc40003f85270 */
[----:B------:R-:W-:Y:S01]  /*03b0*/  SHF.R.S32.HI R5, RZ, 0x1f, R6 ;  /* 0x0000001fff057819 */ /* 0x000fe20000011406 */
[----:B------:R-:W-:Y:S01]  /*03c0*/  IMAD.IADD R4, R4, 0x1, -R11 ;  /* 0x0000000104047824 */ /* 0x000fe200078e0a0b */
[----:B------:R-:W3:Y:S01]  /*03d0*/  LDC R14, c[0x0][0x140] ;  /* 0x00005000ff0e7b82 */ /* 0x000ee20000000800 */
[----:B------:R-:W-:Y:S02]  /*03e0*/  ISETP.GE.U32.AND P6, PT, R16, 0x2, PT ;  /* 0x000000021000780c */ /* 0x000fe40003fc6070 */
[----:B------:R-:W-:Y:S02]  /*03f0*/  LEA.HI R5, R5, R6, RZ, 0x3 ;  /* 0x0000000605057211 */ /* 0x000fe400078f18ff */
[----:B-----5:R-:W-:Y:S02]  /*0400*/  ISETP.NE.OR P0, PT, R2, RZ, !P0 ;  /* 0x000000ff0200720c */ /* 0x020fe40004705670 */
[--C-:B------:R-:W-:Y:S01]  /*0410*/  SHF.R.S32.HI R2, RZ, 0x3, R5.reuse ;  /* 0x00000003ff027819 */ /* 0x100fe20000011405 */
[----:B------:R-:W5:Y:S01]  /*0420*/  LDC R13, c[0x0][0x148] ;  /* 0x00005200ff0d7b82 */ /* 0x000f620000000800 */
[----:B------:R-:W-:-:S02]  /*0430*/  SHF.R.S32.HI R5, RZ, 0x1f, R5 ;  /* 0x0000001fff057819 */ /* 0x000fc40000011405 */
[----:B0-----:R-:W-:Y:S02]  /*0440*/  I2FP.F32.U32 R10, UR8 ;  /* 0x00000008000a7c45 */ /* 0x001fe40008201000 */
[----:B------:R-:W-:-:S03]  /*0450*/  LEA.HI R5, R5, R2, RZ, 0x2 ;  /* 0x0000000205057211 */ /* 0x000fc600078f10ff */
[----:B------:R-:W-:Y:S01]  /*0460*/  FMUL R10, R10, UR4 ;  /* 0x000000040a0a7c20 */ /* 0x000fe20008400000 */
[----:B------:R-:W-:Y:S01]  /*0470*/  LOP3.LUT R5, R5, 0xfffffffc, RZ, 0xc0, !PT ;  /* 0xfffffffc05057812 */ /* 0x000fe200078ec0ff */
[----:B------:R-:W-:Y:S01]  /*0480*/  VOTEU.ALL UP0, P0 ;  /* 0x00000000003f7886 */ /* 0x000fe20000000000 */
[----:B-1----:R-:W-:Y:S01]  /*0490*/  I2FP.F32.U32 R11, R8 ;  /* 0x00000008000b7245 */ /* 0x002fe20000201000 */
[----:B------:R-:W-:Y:S01]  /*04a0*/  ULDC UR4, c[0x0][0x154] ;  /* 0x0000550000047ab9 */ /* 0x000fe20000000800 */
[----:B------:R-:W-:Y:S01]  /*04b0*/  VOTEU.ALL UP1, P0 ;  /* 0x00000000003f7886 */ /* 0x000fe20000020000 */
[----:B------:R-:W0:Y:S01]  /*04c0*/  F2I.U32.TRUNC.NTZ R10, R10 ;  /* 0x0000000a000a7305 */ /* 0x000e22000020f000 */
[----:B------:R-:W-:Y:S01]  /*04d0*/  IMAD.IADD R5, R2, 0x1, -R5 ;  /* 0x0000000102057824 */ /* 0x000fe200078e0a05 */
[----:B------:R-:W1:Y:S01]  /*04e0*/  @!UP0 S2UR UR7, SR_CgaCtaId ;  /* 0x00000000000789c3 */ /* 0x000e620000008800 */
[----:B------:R-:W-:Y:S01]  /*04f0*/  @!UP0 UMOV UR6, 0x400 ;  /* 0x0000040000068882 */ /* 0x000fe20000000000 */
[----:B---3--:R-:W-:Y:S01]  /*0500*/  ISETP.EQ.U32.AND P2, PT, R14, 0x1, PT ;  /* 0x000000010e00780c */ /* 0x008fe20003f42070 */
[----:B------:R-:W-:-:S05]  /*0510*/  IMAD R5, R4, 0x4, R5 ;  /* 0x0000000404057824 */ /* 0x000fca00078e0205 */
[----:B------:R-:W-:-:S04]  /*0520*/  LEA.HI R2, R5, R5, RZ, 0x1 ;  /* 0x0000000505027211 */ /* 0x000fc800078f08ff */
[----:B------:R-:W-:Y:S01]  /*0530*/  LOP3.LUT R4, R2, 0xfffffffe, RZ, 0xc0, !PT ;  /* 0xfffffffe02047812 */ /* 0x000fe200078ec0ff */
[----:B0-----:R-:W-:Y:S02]  /*0540*/  IMAD.MOV R15, RZ, RZ, -R10 ;  /* 0x000000ffff0f7224 */ /* 0x001fe400078e0a0a */
[----:B------:R-:W-:Y:S01]  /*0550*/  FMUL R10, R11, UR4 ;  /* 0x000000040b0a7c20 */ /* 0x000fe20008400000 */
[----:B------:R-:W-:Y:S01]  /*0560*/  SHF.R.S32.HI R2, RZ, 0x1f, R7 ;  /* 0x0000001fff027819 */ /* 0x000fe20000011407 */
[----:B------:R-:W-:Y:S01]  /*0570*/  UMOV UR4, 0x20 ;  /* 0x0000002000047882 */ /* 0x000fe20000000000 */
[----:B--2---:R-:W-:Y:S01]  /*0580*/  IMAD R12, R12, R15, UR8 ;  /* 0x000000080c0c7e24 */ /* 0x004fe2000f8e020f */
[----:B------:R-:W-:-:S04]  /*0590*/  @!UP0 UIADD3 UR4, -UR4, 0x100000, URZ ;  /* 0x0010000004048890 */ /* 0x000fc8000fffe13f */
[----:B------:R-:W-:Y:S02]  /*05a0*/  @!UP0 USHF.L.U32 UR5, UR4, 0xb, URZ ;  /* 0x0000000b04058899 */ /* 0x000fe4000800063f */
[----:B------:R-:W-:Y:S01]  /*05b0*/  @!UP0 USHF.L.U32 UR4, UR4, 0x1, URZ ;  /* 0x0000000104048899 */ /* 0x000fe2000800063f */
[C---:B------:R-:W-:Y:S01]  /*05c0*/  IMAD.IADD R11, R5.reuse, 0x1, -R4 ;  /* 0x00000001050b7824 */ /* 0x040fe200078e0a04 */
[----:B------:R-:W0:Y:S01]  /*05d0*/  F2I.U32.TRUNC.NTZ R10, R10 ;  /* 0x0000000a000a7305 */ /* 0x000e22000020f000 */
[----:B------:R-:W-:Y:S01]  /*05e0*/  LEA.HI R2, R2, R7, RZ, 0x2 ;  /* 0x0000000702027211 */ /* 0x000fe200078f10ff */
[----:B------:R-:W-:Y:S02]  /*05f0*/  IMAD.SHL.U32 R4, R5, 0x4, RZ ;  /* 0x0000000405047824 */ /* 0x000fe400078e00ff */
[----:B------:R-:W-:Y:S01]  /*0600*/  ISETP.NE.AND P3, PT, R11, R12, PT ;  /* 0x0000000c0b00720c */ /* 0x000fe20003f65270 */
[----:B-1----:R-:W-:Y:S01]  /*0610*/  @!UP0 ULEA UR6, UR7, UR6, 0x18 ;  /* 0x0000000607068291 */ /* 0x002fe2000f8ec03f */
[----:B------:R-:W-:Y:S01]  /*0620*/  LOP3.LUT R2, R2, 0xfffffffc, RZ, 0xc0, !PT ;  /* 0xfffffffc02027812 */ /* 0x000fe200078ec0ff */
[----:B------:R-:W-:Y:S01]  /*0630*/  VOTEU.ALL UP0, P0 ;  /* 0x00000000003f7886 */ /* 0x000fe20000000000 */
[----:B------:R-:W-:-:S02]  /*0640*/  LOP3.LUT R5, R5, 0xc, R4, 0x78, !PT ;  /* 0x0000000c05057812 */ /* 0x000fc400078e7804 */
[----:B------:R-:W-:Y:S01]  /*0650*/  LOP3.LUT P0, RZ, R6, 0x7, RZ, 0xc0, !PT ;  /* 0x0000000706ff7812 */ /* 0x000fe2000780c0ff */
[----:B------:R-:W-:Y:S02]  /*0660*/  IMAD.IADD R7, R7, 0x1, -R2 ;  /* 0x0000000107077824 */ /* 0x000fe400078e0a02 */
[----:B------:R-:W-:Y:S01]  /*0670*/  IMAD.MOV.U32 R6, RZ, RZ, 0x1 ;  /* 0x00000001ff067424 */ /* 0x000fe200078e00ff */
[----:B------:R-:W-:Y:S01]  /*0680*/  ISETP.LT.U32.AND P0, PT, R5, 0x2, !P0 ;  /* 0x000000020500780c */ /* 0x000fe20004701070 */
[----:B0-----:R-:W-:Y:S01]  /*0690*/  IMAD.MOV R20, RZ, RZ, -R10 ;  /* 0x000000ffff147224 */ /* 0x001fe200078e0a0a */
[----:B------:R-:W-:Y:S01]  /*06a0*/  ISETP.NE.AND P1, PT, R7, 0x3, PT ;  /* 0x000000030700780c */ /* 0x000fe20003f25270 */
[----:B------:R-:W0:Y:S02]  /*06b0*/  FENCE.VIEW.ASYNC.S ;  /* 0x00000000000073c6 */ /* 0x000e240000000000 */
[----:B0-----:R0:W1:Y:S01]  /*06c0*/  @!UP0 SYNCS.EXCH.64 URZ, [UR6+0x40], UR4 ;  /* 0x00004004063f85b2 */ /* 0x0010620008000100 */
[----:B------:R-:W-:Y:S01]  /*06d0*/  @P3 LEA.HI R2, R5, R5, RZ, 0x1 ;  /* 0x0000000505023211 */ /* 0x000fe200078f08ff */
[----:B-----5:R-:W-:Y:S01]  /*06e0*/  IMAD R11, R13, R20, R8 ;  /* 0x000000140d0b7224 */ /* 0x020fe200078e0208 */
[----:B------:R-:W-:-:S02]  /*06f0*/  ISETP.EQ.OR P1, PT, R7, RZ, !P1 ;  /* 0x000000ff0700720c */ /* 0x000fc40004f22670 */
[----:B------:R-:W-:Y:S02]  /*0700*/  @P3 SHF.R.S32.HI R2, RZ, 0x1, R2 ;  /* 0x00000001ff023819 */ /* 0x000fe40000011402 */
[----:B------:R-:W-:Y:S02]  /*0710*/  ISETP.EQ.AND P1, PT, R3, RZ, P1 ;  /* 0x000000ff0300720c */ /* 0x000fe40000f22270 */
[----:B------:R-:W-:Y:S02]  /*0720*/  @P3 ISETP.NE.AND P5, PT, R2, R11, PT ;  /* 0x0000000b0200320c */ /* 0x000fe40003fa5270 */
[----:B------:R-:W-:Y:S02]  /*0730*/  SEL R3, RZ, 0x1, !P0 ;  /* 0x00000001ff037807 */ /* 0x000fe40004000000 */
[----:B------:R-:W-:Y:S02]  /*0740*/  @P3 SEL R6, RZ, 0x1, P5 ;  /* 0x00000001ff063807 */ /* 0x000fe40002800000 */
[----:B------:R-:W-:Y:S01]  /*0750*/  SEL R4, RZ, 0x1, !P1 ;  /* 0x00000001ff047807 */ /* 0x000fe20004800000 */
[----:B------:R0:W2:Y:S01]  /*0760*/  @!UP1 SYNCS.EXCH.64 URZ, [UR6+0x48], UR4 ;  /* 0x00004804063f95b2 */ /* 0x0000a20008000100 */
[----:B------:R-:W-:Y:S01]  /*0770*/  LOP3.LUT R6, R6, R3, RZ, 0xc0, !PT ;  /* 0x0000000306067212 */ /* 0x000fe200078ec0ff */
[----:B------:R-:W-:Y:S01]  /*0780*/  NOP ;  /* 0x0000000000007918 */ /* 0x000fe20000000000 */
[----:B------:R-:W-:Y:S01]  /*0790*/  SEL R4, R4, 0x2, P6 ;  /* 0x0000000204047807 */ /* 0x000fe20003000000 */
[----:B------:R-:W-:Y:S06]  /*07a0*/  @!P2 BRA `(.L_x_3) ;  /* 0x000000000008a947 */ /* 0x000fec0003800000 */
[----:B-12-4-:R-:W-:Y:S01]  /*07b0*/  UCGABAR_ARV ;  /* 0x00000000000079c7 */ /* 0x016fe20008000000 */
[----:B------:R-:W-:Y:S05]  /*07c0*/  BRA `(.L_x_4) ;  /* 0x0000000000047947 */ /* 0x000fea0003800000 */
.L_x_3:
[----:B-12-4-:R-:W-:Y:S01]  /*07d0*/  NOP ;  /* 0x0000000000007918 */ /* 0x016fe20000000000 */
.L_x_4:
[----:B------:R-:W1:Y:S01]  /*07e0*/  LDC R2, c[0x0][0x65c] ;  /* 0x00019700ff027b82 */ /* 0x000e620000000800 */
[----:B------:R-:W-:Y:S01]  /*07f0*/  IMAD.MOV.U32 R3, RZ, RZ, RZ ;  /* 0x000000ffff037224 */ /* 0x000fe200078e00ff */
[----:B-1----:R-:W-:Y:S01]  /*0800*/  ISETP.NE.AND P3, PT, R2, 0x1, PT ;  /* 0x000000010200780c */ /* 0x002fe20003f65270 */
[----:B------:R-:W-:-:S12]  /*0810*/  IMAD.U32 R2, RZ, RZ, UR8 ;  /* 0x00000008ff027e24 */ /* 0x000fd8000f8e00ff */
[----:B------:R-:W1:Y:S01]  /*0820*/  @P3 LDC R15, c[0x0][0x10] ;  /* 0x00000400ff0f3b82 */ /* 0x000e620000000800 */
[----:B------:R-:W-:Y:S02]  /*0830*/  @P3 IMAD.MOV.U32 R9, RZ, RZ, RZ ;  /* 0x000000ffff093224 */ /* 0x000fe400078e00ff */
[----:B------:R-:W-:-:S05]  /*0840*/  @P3 IMAD.MOV.U32 R17, RZ, RZ, RZ ;  /* 0x000000ffff113224 */ /* 0x000fca00078e00ff */
[----:B------:R-:W2:Y:S01]  /*0850*/  @!P3 LDC R11, c[0x0][0xc] ;  /* 0x00000300ff0bbb82 */ /* 0x000ea20000000800 */
[----:B-1----:R-:W-:-:S04]  /*0860*/  @P3 IMAD.WIDE.U32 R14, R15, UR8, R8 ;  /* 0x000000080f0e3c25 */ /* 0x002fc8000f8e0008 */
[----:B--2---:R-:W-:-:S04]  /*0870*/  @!P3 IMAD.WIDE.U32 R10, R8, R11, R2 ;  /* 0x0000000b080ab225 */ /* 0x004fc800078e0002 */
[----:B------:R-:W-:Y:S02]  /*0880*/  @P3 IMAD.MOV.U32 R2, RZ, RZ, R14 ;  /* 0x000000ffff023224 */ /* 0x000fe400078e000e */
[----:B------:R-:W-:Y:S02]  /*0890*/  @P3 IMAD.IADD R3, R15, 0x1, R17 ;  /* 0x000000010f033824 */ /* 0x000fe400078e0211 */
[----:B------:R-:W-:Y:S02]  /*08a0*/  @!P3 IMAD.MOV.U32 R2, RZ, RZ, R10 ;  /* 0x000000ffff02b224 */ /* 0x000fe400078e000a */
[----:B------:R-:W-:Y:S01]  /*08b0*/  @!P3 IMAD.MOV.U32 R3, RZ, RZ, R11 ;  /* 0x000000ffff03b224 */ /* 0x000fe200078e000b */
[----:B------:R-:W-:Y:S06]  /*08c0*/  @!P2 BRA `(.L_x_5) ;  /* 0x00000000000ca947 */ /* 0x000fec0003800000 */
[----:B------:R-:W-:Y:S01]  /*08d0*/  UCGABAR_WAIT ;  /* 0x0000000000007dc7 */ /* 0x000fe20008000000 */
[----:B------:R-:W-:Y:S01]  /*08e0*/  CCTL.IVALL ;  /* 0x00000000ff00798f */ /* 0x000fe20002000000 */
[----:B------:R-:W-:Y:S05]  /*08f0*/  BRA `(.L_x_6) ;  /* 0x0000000000047947 */ /* 0x000fea0003800000 */
.L_x_5:
[----:B------:R-:W-:Y:S06]  /*0900*/  BAR.SYNC.DEFER_BLOCKING 0x0 ;  /* 0x0000000000007b1d */ /* 0x000fec0000010000 */
.L_x_6:
[----:B------:R-:W-:Y:S05]  /*0910*/  @!P4 BRA `(.L_x_7) ;  /* 0x0000007400f0c947 */ /* 0x000fea0003800000 */
[----:B------:R-:W-:-:S13]  /*0920*/  ISETP.GT.U32.AND P0, PT, R16, 0x1, PT ;  /* 0x000000011000780c */ /* 0x000fda0003f04070 */
[----:B0-----:R-:W-:Y:S05]  /*0930*/  @P0 EXIT ;  /* 0x000000000000094d */ /* 0x001fea0003800000 */
[----:B------:R-:W-:Y:S01]  /*0940*/  ULDC.64 UR4, c[0x0][0x650] ;  /* 0x0001940000047ab9 */ /* 0x000fe20000000a00 */
[----:B------:R-:W-:Y:S01]  /*0950*/  PRMT R14, RZ, 0x7610, R14 ;  /* 0x00007610ff0e7816 */ /* 0x000fe2000000000e */
[----:B------:R-:W-:Y:S01]  /*0960*/  IMAD.MOV.U32 R10, RZ, RZ, -0x1 ;  /* 0xffffffffff0a7424 */ /* 0x000fe200078e00ff */
[----:B------:R-:W-:Y:S01]  /*0970*/  ISETP.GE.U32.AND P0, PT, R2, UR4, PT ;  /* 0x0000000402007c0c */ /* 0x000fe2000bf06070 */
[----:B------:R-:W-:Y:S02]  /*0980*/  IMAD.MOV.U32 R11, RZ, RZ, -0x1 ;  /* 0xffffffffff0b7424 */ /* 0x000fe400078e00ff */
[----:B------:R-:W-:Y:S01]  /*0990*/  IMAD.MOV.U32 R7, RZ, RZ, -0x1 ;  /* 0xffffffffff077424 */ /* 0x000fe200078e00ff */
[----:B------:R-:W-:-:S13]  /*09a0*/  ISETP.GE.U32.AND.EX P0, PT, R3, UR5, PT, P0 ;  /* 0x0000000503007c0c */ /* 0x000fda000bf06100 */
[----:B------:R-:W-:Y:S05]  /*09b0*/  @P0 BRA `(.L_x_8) ;  /* 0x0000000400280947 */ /* 0x000fea0003800000 */
[----:B------:R-:W0:Y:S01]  /*09c0*/  LDC.64 R22, c[0x0][0x628] ;  /* 0x00018a00ff167b82 */ /* 0x000e220000000a00 */
[----:B------:R-:W-:Y:S02]  /*09d0*/  IMAD.MOV.U32 R10, RZ, RZ, R2 ;  /* 0x000000ffff0a7224 */ /* 0x000fe400078e0002 */
[----:B------:R-:W-:-:S05]  /*09e0*/  IMAD.MOV.U32 R11, RZ, RZ, R3 ;  /* 0x000000ffff0b7224 */ /* 0x000fca00078e0003 */
[----:B------:R-:W1:Y:S08]  /*09f0*/  LDC R18, c[0x0][0x630] ;  /* 0x00018c00ff127b82 */ /* 0x000e700000000800 */
[----:B------:R-:W2:Y:S01]  /*0a00*/  LDC.64 R24, c[0x0][0x620] ;  /* 0x00018800ff187b82 */ /* 0x000ea20000000a00 */
[----:B0-----:R-:W-:-:S04]  /*0a10*/  ISETP.NE.U32.AND P0, PT, R22, RZ, PT ;  /* 0x000000ff1600720c */ /* 0x001fc80003f05070 */
[----:B------:R-:W-:-:S13]  /*0a20*/  ISETP.NE.AND.EX P0, PT, R23, RZ, PT, P0 ;  /* 0x000000ff1700720c */ /* 0x000fda0003f05300 */
[----:B-12---:R-:W-:Y:S05]  /*0a30*/  @!P0 BRA `(.L_x_9) ;  /* 0x0000000000288947 */ /* 0x006fea0003800000 */
[----:B------:R-:W0:Y:S02]  /*0a40*/  LDC R7, c[0x0][0x634] ;  /* 0x00018d00ff077b82 */ /* 0x000e240000000800 */
[----:B0-----:R-:W-:-:S05]  /*0a50*/  IADD3 R7, P0, R2, R7, RZ ;  /* 0x0000000702077210 */ /* 0x001fca0007f1e0ff */
[----:B------:R-:W-:-:S04]  /*0a60*/  IMAD.X R19, RZ, RZ, R3, P0 ;  /* 0x000000ffff137224 */ /* 0x000fc800000e0603 */
[----:B------:R-:W-:-:S04]  /*0a70*/  IMAD.WIDE.U32 R10, R19, R22, RZ ;  /* 0x00000016130a7225 */ /* 0x000fc800078e00ff */
[----:B------:R-:W-:-:S04]  /*0a80*/  IMAD.WIDE.U32 R14, P0, R7, R23, R10 ;  /* 0x00000017070e7225 */ /* 0x000fc8000780000a */
[----:B------:R-:W-:-:S04]  /*0a90*/  IMAD.WIDE.U32 R10, R7, R22, RZ ;  /* 0x00000016070a7225 */ /* 0x000fc800078e00ff */
[----:B------:R-:W-:Y:S01]  /*0aa0*/  IMAD.X R17, RZ, RZ, RZ, P0 ;  /* 0x000000ffff117224 */ /* 0x000fe200000e06ff */
[----:B------:R-:W-:Y:S01]  /*0ab0*/  IADD3 RZ, P0, R11, R14, RZ ;  /* 0x0000000e0bff7210 */ /* 0x000fe20007f1e0ff */
[----:B------:R-:W-:-:S04]  /*0ac0*/  IMAD.MOV.U32 R16, RZ, RZ, R15 ;  /* 0x000000ffff107224 */ /* 0x000fc800078e000f */
[----:B------:R-:W-:-:S08]  /*0ad0*/  IMAD.WIDE.U32.X R10, R19, R23, R16, P0 ;  /* 0x00000017130a7225 */ /* 0x000fd000000e0410 */
.L_x_9:
[----:B------:R-:W0:Y:S01]  /*0ae0*/  LDC.64 R26, c[0x0][0x640] ;  /* 0x00019000ff1a7b82 */ /* 0x000e220000000a00 */
[--C-:B------:R-:W-:Y:S01]  /*0af0*/  SHF.R.U64 R28, R10, R18, R11.reuse ;  /* 0x000000120a1c7219 */ /* 0x100fe2000000120b */
[----:B------:R-:W-:Y:S01]  /*0b00*/  IMAD R29, R13, R20, R8 ;  /* 0x000000140d1d7224 */ /* 0x000fe200078e0208 */
[----:B------:R-:W-:Y:S01]  /*0b10*/  SHF.R.U32.HI R7, RZ, R18, R11 ;  /* 0x00000012ff077219 */ /* 0x000fe2000001160b */
[----:B------:R-:W-:Y:S01]  /*0b20*/  IMAD.MOV.U32 R23, RZ, RZ, 0x1 ;  /* 0x00000001ff177424 */ /* 0x000fe200078e00ff */
[----:B------:R-:W-:-:S03]  /*0b30*/  IADD3 R9, P0, RZ, -R28, RZ ;  /* 0x8000001cff097210 */ /* 0x000fc60007f1e0ff */
[----:B------:R-:W1:Y:S02]  /*0b40*/  LDC R16, c[0x0][0x618] ;  /* 0x00018600ff107b82 */ /* 0x000e640000000800 */
[----:B------:R-:W-:Y:S02]  /*0b50*/  IMAD.X R7, RZ, RZ, ~R7, P0 ;  /* 0x000000ffff077224 */ /* 0x000fe400000e0e07 */
[----:B------:R-:W-:-:S04]  /*0b60*/  IMAD.WIDE.U32 R10, R9, R24, R2 ;  /* 0x00000018090a7225 */ /* 0x000fc800078e0002 */
[----:B------:R-:W2:Y:S01]  /*0b70*/  LDC R15, c[0x0][0x608] ;  /* 0x00018200ff0f7b82 */ /* 0x000ea20000000800 */
[----:B------:R-:W-:-:S04]  /*0b80*/  IMAD R14, R7, R24, RZ ;  /* 0x00000018070e7224 */ /* 0x000fc800078e02ff */
[----:B------:R-:W-:-:S03]  /*0b90*/  IMAD R7, R9, R25, R14 ;  /* 0x0000001909077224 */ /* 0x000fc600078e020e */
[----:B------:R-:W3:Y:S01]  /*0ba0*/  LDC R22, c[0x0][0x658] ;  /* 0x00019600ff167b82 */ /* 0x000ee20000000800 */
[----:B------:R-:W-:Y:S01]  /*0bb0*/  IMAD.IADD R7, R11, 0x1, R7 ;  /* 0x000000010b077824 */ /* 0x000fe200078e0207 */
[----:B0-----:R-:W-:-:S04]  /*0bc0*/  ISETP.NE.U32.AND P0, PT, R26, RZ, PT ;  /* 0x000000ff1a00720c */ /* 0x001fc80003f05070 */
[----:B------:R-:W-:Y:S02]  /*0bd0*/  ISETP.NE.AND.EX P0, PT, R27, RZ, PT, P0 ;  /* 0x000000ff1b00720c */ /* 0x000fe40003f05300 */
[----:B------:R-:W0:Y:S01]  /*0be0*/  LDC R18, c[0x0][0x600] ;  /* 0x00018000ff127b82 */ /* 0x000e220000000800 */
[-CC-:B-1----:R-:W-:Y:S02]  /*0bf0*/  SHF.R.U64 R19, R10, R16.reuse, R7.reuse ;  /* 0x000000100a137219 */ /* 0x182fe40000001207 */
[----:B------:R-:W-:Y:S01]  /*0c00*/  SHF.R.U32.HI R10, RZ, R16, R7 ;  /* 0x00000010ff0a7219 */ /* 0x000fe20000011607 */
[----:B------:R-:W-:-:S04]  /*0c10*/  IMAD.MOV.U32 R7, RZ, RZ, -0x1 ;  /* 0xffffffffff077424 */ /* 0x000fc800078e00ff */
[----:B------:R-:W1:Y:S01]  /*0c20*/  LDC R21, c[0x0][0x648] ;  /* 0x00019200ff157b82 */ /* 0x000e620000000800 */
[-CC-:B--2---:R-:W-:Y:S02]  /*0c30*/  SHF.R.U64 R16, R19, R15.reuse, R10.reuse ;  /* 0x0000000f13107219 */ /* 0x184fe4000000120a */
[----:B------:R-:W-:-:S05]  /*0c40*/  SHF.R.U32.HI R9, RZ, R15, R10 ;  /* 0x0000000fff097219 */ /* 0x000fca000001160a */
[----:B------:R-:W2:Y:S01]  /*0c50*/  LDC R24, c[0x0][0x638] ;  /* 0x00018e00ff187b82 */ /* 0x000ea20000000800 */
[-CC-:B---3--:R-:W-:Y:S02]  /*0c60*/  SHF.R.U64 R20, R16, R22.reuse, R9.reuse ;  /* 0x0000001610147219 */ /* 0x188fe40000001209 */
[-C--:B------:R-:W-:Y:S02]  /*0c70*/  SHF.L.U32 R7, R7, R22.reuse, RZ ;  /* 0x0000001607077219 */ /* 0x080fe400000006ff */
[----:B------:R-:W-:Y:S01]  /*0c80*/  SHF.R.U32.HI R9, RZ, R22, R9 ;  /* 0x00000016ff097219 */ /* 0x000fe20000011609 */
[----:B------:R-:W-:Y:S01]  /*0c90*/  IMAD.MOV.U32 R8, RZ, RZ, R20 ;  /* 0x000000ffff087224 */ /* 0x000fe200078e0014 */
[----:B------:R-:W-:Y:S01]  /*0ca0*/  LOP3.LUT R13, RZ, R7, RZ, 0x33, !PT ;  /* 0x00000007ff0d7212 */ /* 0x000fe200078e33ff */
[----:B------:R-:W3:Y:S01]  /*0cb0*/  LDC R25, c[0x0][0x610] ;  /* 0x00018400ff197b82 */ /* 0x000ee20000000800 */
[----:B------:R-:W-:Y:S05]  /*0cc0*/  @!P0 BRA `(.L_x_10) ;  /* 0x0000000000288947 */ /* 0x000fea0003800000 */
[----:B------:R-:W4:Y:S02]  /*0cd0*/  LDC R7, c[0x0][0x64c] ;  /* 0x00019300ff077b82 */ /* 0x000f240000000800 */
[----:B----4-:R-:W-:-:S05]  /*0ce0*/  IADD3 R7, P0, R20, R7, RZ ;  /* 0x0000000714077210 */ /* 0x010fca0007f1e0ff */
        /* <DEDUP_REMOVED lines=8> */
.L_x_10:
[----:B-1----:R-:W-:Y:S01]  /*0d70*/  SHF.R.U64 R9, R8, R21, R9 ;  /* 0x0000001508097219 */ /* 0x002fe20000001209 */
[----:B0-----:R-:W-:Y:S01]  /*0d80*/  VIADD R10, R18, 0xffffffff ;  /* 0xffffffff120a7836 */ /* 0x001fe20000000000 */
[----:B------:R-:W-:Y:S01]  /*0d90*/  SHF.L.U32 R7, R23, R22, RZ ;  /* 0x0000001617077219 */ /* 0x000fe200000006ff */
[----:B------:R-:W-:Y:S01]  /*0da0*/  IMAD.MOV.U32 R14, RZ, RZ, 0x1 ;  /* 0x00000001ff0e7424 */ /* 0x000fe200078e00ff */
[----:B------:R-:W-:Y:S01]  /*0db0*/  LOP3.LUT R8, R16, R13, RZ, 0xc0, !PT ;  /* 0x0000000d10087212 */ /* 0x000fe200078ec0ff */
[----:B------:R-:W-:Y:S01]  /*0dc0*/  IMAD.MOV R11, RZ, RZ, -R9 ;  /* 0x000000ffff0b7224 */ /* 0x000fe200078e0a09 */
[----:B------:R-:W-:Y:S02]  /*0dd0*/  SEL R12, R12, R29, !P3 ;  /* 0x0000001d0c0c7207 */ /* 0x000fe40005800000 */
[----:B------:R-:W-:Y:S01]  /*0de0*/  LOP3.LUT R10, R19, R10, RZ, 0xc0, !PT ;  /* 0x0000000a130a7212 */ /* 0x000fe200078ec0ff */
[----:B------:R-:W-:Y:S02]  /*0df0*/  IMAD R9, R7, R9, R8 ;  /* 0x0000000907097224 */ /* 0x000fe400078e0208 */
[----:B--2---:R-:W-:-:S02]  /*0e00*/  IMAD R7, R11, R24, R20 ;  /* 0x000000180b077224 */ /* 0x004fc400078e0214 */
[----:B---3--:R-:W-:Y:S02]  /*0e10*/  IMAD R12, R9, R25, R12 ;  /* 0x00000019090c7224 */ /* 0x008fe400078e020c */
[----:B------:R-:W-:-:S05]  /*0e20*/  IMAD R7, R7, R18, R10 ;  /* 0x0000001207077224 */ /* 0x000fca00078e020a */
[----:B------:R-:W-:Y:S02]  /*0e30*/  SEL R11, R7, R12, !P3 ;  /* 0x0000000c070b7207 */ /* 0x000fe40005800000 */
[----:B------:R-:W-:Y:S01]  /*0e40*/  SEL R10, R12, R7, !P3 ;  /* 0x000000070c0a7207 */ /* 0x000fe20005800000 */
[----:B------:R-:W-:-:S07]  /*0e50*/  IMAD.MOV.U32 R7, RZ, RZ, R28 ;  /* 0x000000ffff077224 */ /* 0x000fce00078e001c */
.L_x_8:
[----:B------:R-:W-:-:S08]  /*0e60*/  NOP ;  /* 0x0000000000007918 */ /* 0x000fd00000000000 */
[----:B------:R-:W0:Y:S02]  /*0e70*/  USETMAXREG.TRY_ALLOC.CTAPOOL UP0, 0xe8 ;  /* 0x000000e8000079c8 */ /* 0x000e240008000600 */
[----:B0-----:R-:W-:-:S13]  /*0e80*/  PLOP3.LUT P0, PT, PT, PT, UP0, 0x80, 0x0 ;  /* 0x000000000000781c */ /* 0x001fda0003f0f008 */
[----:B------:R-:W-:Y:S05]  /*0e90*/  @!P0 BRA `(.L_x_8) ;  /* 0xfffffffc00f08947 */ /* 0x000fea000383ffff */
[----:B------:R-:W-:Y:S01]  /*0ea0*/  ULDC.64 UR4, c[0x0][0x598] ;  /* 0x0001660000047ab9 */ /* 0x000fe20000000a00 */
[----:B------:R-:W-:Y:S01]  /*0eb0*/  ULDC.64 UR16, c[0x0][0x208] ;  /* 0x0000820000107ab9 */ /* 0x000fe20000000a00 */
[----:B------:R-:W-:-:S04]  /*0ec0*/  ISETP.NE.U32.AND P0, PT, RZ, UR4, PT ;  /* 0x00000004ff007c0c */ /* 0x000fc8000bf05070 */
[----:B------:R-:W-:-:S13]  /*0ed0*/  ISETP.NE.AND.EX P0, PT, RZ, UR5, PT, P0 ;  /* 0x00000005ff007c0c */ /* 0x000fda000bf05300 */
[----:B------:R-:W-:Y:S05]  /*0ee0*/  @!P0 BRA `(.L_x_11) ;  /* 0x00000000001c8947 */ /* 0x000fea0003800000 */
[----:B------:R-:W0:Y:S02]  /*0ef0*/  LDC.64 R8, c[0x0][0x598] ;  /* 0x00016600ff087b82 */ /* 0x000e240000000a00 */
[----:B0-----:R-:W2:Y:S02]  /*0f00*/  LDG.E.64 R8, desc[UR16][R8.64] ;  /* 0x0000001008087981 */ /* 0x001ea4000c1e1b00 */
[----:B--2---:R-:W-:-:S04]  /*0f10*/  ISETP.NE.U32.AND P0, PT, R8, RZ, PT ;  /* 0x000000ff0800720c */ /* 0x004fc80003f05070 */
[----:B------:R-:W-:-:S13]  /*0f20*/  ISETP.NE.AND.EX P0, PT, R9, RZ, PT, P0 ;  /* 0x000000ff0900720c */ /* 0x000fda0003f05300 */
[----:B------:R-:W-:Y:S05]  /*0f30*/  @!P0 BRA `(.L_x_11) ;  /* 0x0000000000088947 */ /* 0x000fea0003800000 */
[----:B------:R0:W5:Y:S01]  /*0f40*/  LD.E R8, desc[UR16][R8.64] ;  /* 0x0000001008087980 */ /* 0x000162000c101900 */
[----:B------:R-:W-:Y:S05]  /*0f50*/  BRA `(.L_x_12) ;  /* 0x0000000000207947 */ /* 0x000fea0003800000 */
.L_x_11:
[----:B------:R-:W-:Y:S02]  /*0f60*/  ULDC.64 UR4, c[0x0][0x588] ;  /* 0x0001620000047ab9 */ /* 0x000fe40000000a00 */
[----:B------:R-:W-:-:S04]  /*0f70*/  ISETP.NE.U32.AND P0, PT, RZ, UR4, PT ;  /* 0x00000004ff007c0c */ /* 0x000fc8000bf05070 */
[----:B------:R-:W-:-:S13]  /*0f80*/  ISETP.NE.AND.EX P0, PT, RZ, UR5, PT, P0 ;  /* 0x00000005ff007c0c */ /* 0x000fda000bf05300 */
[----:B------:R-:W-:Y:S05]  /*0f90*/  @!P0 BRA `(.L_x_13) ;  /* 0x00000000000c8947 */ /* 0x000fea0003800000 */
[----:B------:R-:W0:Y:S02]  /*0fa0*/  LDC.64 R8, c[0x0][0x588] ;  /* 0x00016200ff087b82 */ /* 0x000e240000000a00 */
[----:B0-----:R1:W5:Y:S01]  /*0fb0*/  LDG.E R8, desc[UR16][R8.64] ;  /* 0x0000001008087981 */ /* 0x001362000c1e1900 */
[----:B------:R-:W-:Y:S05]  /*0fc0*/  BRA `(.L_x_12) ;  /* 0x0000000000047947 */ /* 0x000fea0003800000 */
.L_x_13:
[----:B------:R-:W2:Y:S02]  /*0fd0*/  LDC R8, c[0x0][0x580] ;  /* 0x00016000ff087b82 */ /* 0x000ea40000000800 */
.L_x_12:
[----:B------:R-:W-:Y:S02]  /*0fe0*/  ULDC.64 UR4, c[0x0][0x5a0] ;  /* 0x0001680000047ab9 */ /* 0x000fe40000000a00 */
[----:B------:R-:W-:-:S04]  /*0ff0*/  ISETP.NE.U32.AND P0, PT, RZ, UR4, PT ;  /* 0x00000004ff007c0c */ /* 0x000fc8000bf05070 */
[----:B------:R-:W-:-:S13]  /*1000*/  ISETP.NE.AND.EX P0, PT, RZ, UR5, PT, P0 ;  /* 0x00000005ff007c0c */ /* 0x000fda000bf05300 */
[----:B------:R-:W-:Y:S05]  /*1010*/  @!P0 BRA `(.L_x_14) ;  /* 0x00000000001c8947 */ /* 0x000fea0003800000 */
[----:B------:R-:W3:Y:S02]  /*1020*/  LDC.64 R12, c[0x0][0x5a0] ;  /* 0x00016800ff0c7b82 */ /* 0x000ee40000000a00 */
[----:B---3--:R-:W3:Y:S02]  /*1030*/  LDG.E.64 R12, desc[UR16][R12.64] ;  /* 0x000000100c0c7981 */ /* 0x008ee4000c1e1b00 */
[----:B---3--:R-:W-:-:S04]  /*1040*/  ISETP.NE.U32.AND P0, PT, R12, RZ, PT ;  /* 0x000000ff0c00720c */ /* 0x008fc80003f05070 */
[----:B------:R-:W-:-:S13]  /*1050*/  ISETP.NE.AND.EX P0, PT, R13, RZ, PT, P0 ;  /* 0x000000ff0d00720c */ /* 0x000fda0003f05300 */
[----:B------:R-:W-:Y:S05]  /*1060*/  @!P0 BRA `(.L_x_14) ;  /* 0x0000000000088947 */ /* 0x000fea0003800000 */
[----:B01----:R0:W5:Y:S01]  /*1070*/  LD.E R9, desc[UR16][R12.64] ;  /* 0x000000100c097980 */ /* 0x003162000c101900 */
[----:B------:R-:W-:Y:S05]  /*1080*/  BRA `(.L_x_15) ;  /* 0x0000000000207947 */ /* 0x000fea0003800000 */
.L_x_14:
[----:B------:R-:W-:Y:S02]  /*1090*/  ULDC.64 UR4, c[0x0][0x590] ;  /* 0x0001640000047ab9 */ /* 0x000fe40000000a00 */
[----:B------:R-:W-:-:S04]  /*10a0*/  ISETP.NE.U32.AND P0, PT, RZ, UR4, PT ;  /* 0x00000004ff007c0c */ /* 0x000fc8000bf05070 */
[----:B------:R-:W-:-:S13]  /*10b0*/  ISETP.NE.AND.EX P0, PT, RZ, UR5, PT, P0 ;  /* 0x00000005ff007c0c */ /* 0x000fda000bf05300 */
[----:B------:R-:W-:Y:S05]  /*10c0*/  @!P0 BRA `(.L_x_16) ;  /* 0x00000000000c8947 */ /* 0x000fea0003800000 */
[----:B------:R-:W0:Y:S02]  /*10d0*/  LDC.64 R12, c[0x0][0x590] ;  /* 0x00016400ff0c7b82 */ /* 0x000e240000000a00 */
[----:B01----:R1:W5:Y:S01]  /*10e0*/  LDG.E R9, desc[UR16][R12.64] ;  /* 0x000000100c097981 */ /* 0x003362000c1e1900 */
[----:B------:R-:W-:Y:S05]  /*10f0*/  BRA `(.L_x_15) ;  /* 0x0000000000047947 */ /* 0x000fea0003800000 */
.L_x_16:
[----:B01----:R-:W3:Y:S02]  /*1100*/  LDC R9, c[0x0][0x584] ;  /* 0x00016100ff097b82 */ /* 0x003ee40000000800 */
.L_x_15:
[----:B------:R-:W-:-:S13]  /*1110*/  LOP3.LUT P0, RZ, R14, 0xff, RZ, 0xc0, !PT ;  /* 0x000000ff0eff7812 */ /* 0x000fda000780c0ff */
[----:B------:R-:W-:Y:S05]  /*1120*/  @!P0 EXIT ;  /* 0x000000000000894d */ /* 0x000fea0003800000 */
[----:B------:R-:W-:Y:S01]  /*1130*/  ULDC UR4, c[0x0][0x28c] ;  /* 0x0000a30000047ab9 */ /* 0x000fe20000000800 */
[----:B------:R-:W-:Y:S01]  /*1140*/  LOP3.LUT R144, R4, 0x1, RZ, 0xfc, !PT ;  /* 0x0000000104907812 */ /* 0x000fe200078efcff */
[----:B------:R-:W-:-:S04]  /*1150*/  UIADD3 UR4, UR4, 0x3f, URZ ;  /* 0x0000003f04047890 */ /* 0x000fc8000fffe03f */
[----:B------:R-:W-:-:S04]  /*1160*/  USHF.R.S32.HI UR5, URZ, 0x1f, UR4 ;  /* 0x0000001f3f057899 */ /* 0x000fc80008011404 */
[----:B------:R-:W-:-:S03]  /*1170*/  ULEA.HI UR5, UR5, UR4, URZ, 0x6 ;  /* 0x0000000405057291 */ /* 0x000fc6000f8f303f */
[----:B------:R-:W-:Y:S01]  /*1180*/  UMOV UR4, URZ ;  /* 0x0000003f00047c82 */ /* 0x000fe20008000000 */
[----:B------:R-:W-:-:S03]  /*1190*/  USHF.R.S32.HI UR9, URZ, 0x6, UR5 ;  /* 0x000000063f097899 */ /* 0x000fc60008011405 */
[----:B------:R-:W-:-:S09]  /*11a0*/  UMOV UR5, URZ ;  /* 0x0000003f00057c82 */ /* 0x000fd20008000000 */
.L_x_171:
[----:B01----:R-:W-:Y:S01]  /*11b0*/  LOP3.LUT R12, R0, 0x80, RZ, 0xc0, !PT ;  /* 0x00000080000c7812 */ /* 0x003fe200078ec0ff */
[----:B------:R-:W0:Y:S01]  /*11c0*/  S2UR UR13, SR_CgaCtaId ;  /* 0x00000000000d79c3 */ /* 0x000e220000008800 */
[----:B------:R-:W-:Y:S01]  /*11d0*/  UMOV UR12, 0x400 ;  /* 0x00000400000c7882 */ /* 0x000fe20000000000 */
[----:B------:R-:W-:Y:S01]  /*11e0*/  UMOV UR6, URZ ;  /* 0x0000003f00067c82 */ /* 0x000fe20008000000 */
[----:B------:R-:W-:Y:S01]  /*11f0*/  SHF.R.U32.HI R12, RZ, 0x7, R12 ;  /* 0x00000007ff0c7819 */ /* 0x000fe2000001160c */
[----:B------:R-:W-:Y:S01]  /*1200*/  UMOV UR7, URZ ;  /* 0x0000003f00077c82 */ /* 0x000fe20008000000 */
[----:B------:R-:W-:Y:S01]  /*1210*/  UMOV UR18, UR5 ;  /* 0x0000000500127c82 */ /* 0x000fe20008000000 */
[----:B------:R-:W-:Y:S02]  /*1220*/  CS2R R20, SRZ ;  /* 0x0000000000147805 */ /* 0x000fe4000001ff00 */
[----:B------:R-:W-:Y:S01]  /*1230*/  CS2R R18, SRZ ;  /* 0x0000000000127805 */ /* 0x000fe2000001ff00 */
[----:B------:R-:W1:Y:S01]  /*1240*/  LDC R13, c[0x0][0x28c] ;  /* 0x0000a300ff0d7b82 */ /* 0x000e620000000800 */
[----:B----4-:R-:W4:Y:S01]  /*1250*/  SHFL.IDX PT, R12, R12, RZ, 0x1f ;  /* 0x00001fff0c0c7589 */ /* 0x010f2200000e0000 */
[----:B------:R-:W-:-:S02]  /*1260*/  CS2R R22, SRZ ;  /* 0x0000000000167805 */ /* 0x000fc4000001ff00 */
[----:B------:R-:W-:Y:S02]  /*1270*/  CS2R R88, SRZ ;  /* 0x0000000000587805 */ /* 0x000fe4000001ff00 */
[----:B------:R-:W-:Y:S02]  /*1280*/  CS2R R90, SRZ ;  /* 0x00000000005a7805 */ /* 0x000fe4000001ff00 */
[----:B------:R-:W-:Y:S02]  /*1290*/  CS2R R92, SRZ ;  /* 0x00000000005c7805 */ /* 0x000fe4000001ff00 */
[----:B------:R-:W-:Y:S02]  /*12a0*/  CS2R R94, SRZ ;  /* 0x00000000005e7805 */ /* 0x000fe4000001ff00 */
[----:B------:R-:W-:Y:S02]  /*12b0*/  CS2R R98, SRZ ;  /* 0x0000000000627805 */ /* 0x000fe4000001ff00 */
        /* <DEDUP_REMOVED lines=16> */
[----:B-1----:R-:W-:Y:S02]  /*13c0*/  ISETP.GE.AND P0, PT, R13, 0x1, PT ;  /* 0x000000010d00780c */ /* 0x002fe40003f06270 */
[----:B------:R-:W-:Y:S02]  /*13d0*/  CS2R R130, SRZ ;  /* 0x0000000000827805 */ /* 0x000fe4000001ff00 */
[----:B----4-:R-:W-:-:S02]  /*13e0*/  R2UR UR8, R12 ;  /* 0x000000000c0872ca */ /* 0x010fc400000e0000 */
[----:B------:R-:W-:Y:S02]  /*13f0*/  CS2R R132, SRZ ;  /* 0x0000000000847805 */ /* 0x000fe4000001ff00 */
[----:B------:R-:W-:Y:S02]  /*1400*/  CS2R R134, SRZ ;  /* 0x0000000000867805 */ /* 0x000fe4000001ff00 */
[----:B------:R-:W-:Y:S02]  /*1410*/  CS2R R136, SRZ ;  /* 0x0000000000887805 */ /* 0x000fe4000001ff00 */
[----:B------:R-:W-:Y:S02]  /*1420*/  CS2R R138, SRZ ;  /* 0x00000000008a7805 */ /* 0x000fe4000001ff00 */
[----:B------:R-:W-:Y:S02]  /*1430*/  CS2R R140, SRZ ;  /* 0x00000000008c7805 */ /* 0x000fe4000001ff00 */
[----:B------:R-:W-:Y:S01]  /*1440*/  CS2R R142, SRZ ;  /* 0x00000000008e7805 */ /* 0x000fe2000001ff00 */
[----:B------:R-:W-:Y:S01]  /*1450*/  IMAD.MOV.U32 R145, RZ, RZ, RZ ;  /* 0x000000ffff917224 */ /* 0x000fe200078e00ff */
[----:B------:R-:W-:Y:S01]  /*1460*/  CS2R R56, SRZ ;  /* 0x0000000000387805 */ /* 0x000fe2000001ff00 */
[----:B------:R-:W-:Y:S01]  /*1470*/  IMAD.MOV.U32 R147, RZ, RZ, RZ ;  /* 0x000000ffff937224 */ /* 0x000fe200078e00ff */
[----:B------:R-:W-:Y:S01]  /*1480*/  CS2R R58, SRZ ;  /* 0x00000000003a7805 */ /* 0x000fe2000001ff00 */
[----:B------:R-:W-:Y:S01]  /*1490*/  IMAD.U32 R16, RZ, RZ, UR4 ;  /* 0x00000004ff107e24 */ /* 0x000fe2000f8e00ff */
[----:B------:R-:W-:Y:S01]  /*14a0*/  CS2R R60, SRZ ;  /* 0x00000000003c7805 */ /* 0x000fe2000001ff00 */
[----:B------:R-:W-:Y:S01]  /*14b0*/  ULEA.HI UR10, UR8, UR8, URZ, 0x1 ;  /* 0x00000008080a7291 */ /* 0x000fe2000f8f083f */
[----:B------:R-:W-:-:S02]  /*14c0*/  CS2R R62, SRZ ;  /* 0x00000000003e7805 */ /* 0x000fc4000001ff00 */
[----:B------:R-:W-:Y:S02]  /*14d0*/  CS2R R64, SRZ ;  /* 0x0000000000407805 */ /* 0x000fe4000001ff00 */
[----:B------:R-:W-:Y:S01]  /*14e0*/  CS2R R66, SRZ ;  /* 0x0000000000427805 */ /* 0x000fe2000001ff00 */
[----:B------:R-:W-:Y:S01]  /*14f0*/  ULOP3.LUT UR11, UR10, 0xffffe, URZ, 0xc0, !UPT ;  /* 0x000ffffe0a0b7892 */ /* 0x000fe2000f8ec03f */
[----:B------:R-:W-:Y:S01]  /*1500*/  CS2R R68, SRZ ;  /* 0x0000000000447805 */ /* 0x000fe2000001ff00 */
[----:B0-----:R-:W-:Y:S01]  /*1510*/  ULEA UR10, UR13, UR12, 0x18 ;  /* 0x0000000c0d0a7291 */ /* 0x001fe2000f8ec03f */
[----:B------:R-:W-:Y:S01]  /*1520*/  CS2R R70, SRZ ;  /* 0x0000000000467805 */ /* 0x000fe2000001ff00 */
[----:B------:R-:W-:Y:S01]  /*1530*/  UIADD3 UR11, UR8, -UR11, URZ ;  /* 0x8000000b080b7290 */ /* 0x000fe2000fffe03f */
[----:B------:R-:W-:Y:S02]  /*1540*/  CS2R R72, SRZ ;  /* 0x0000000000487805 */ /* 0x000fe4000001ff00 */
[----:B------:R-:W-:Y:S01]  /*1550*/  CS2R R74, SRZ ;  /* 0x00000000004a7805 */ /* 0x000fe2000001ff00 */
[----:B------:R-:W-:Y:S01]  /*1560*/  UMOV UR8, URZ ;  /* 0x0000003f00087c82 */ /* 0x000fe20008000000 */
[----:B------:R-:W-:Y:S01]  /*1570*/  ULEA UR11, UR11, UR10, 0xc ;  /* 0x0000000a0b0b7291 */ /* 0x000fe2000f8e603f */
[----:B------:R-:W-:-:S02]  /*1580*/  CS2R R76, SRZ ;  /* 0x00000000004c7805 */ /* 0x000fc4000001ff00 */
[----:B------:R-:W-:Y:S02]  /*1590*/  CS2R R78, SRZ ;  /* 0x00000000004e7805 */ /* 0x000fe4000001ff00 */
[----:B------:R-:W-:Y:S01]  /*15a0*/  CS2R R80, SRZ ;  /* 0x0000000000507805 */ /* 0x000fe2000001ff00 */
[----:B------:R-:W-:Y:S01]  /*15b0*/  UIADD3 UR11, UR11, 0x100, URZ ;  /* 0x000001000b0b7890 */ /* 0x000fe2000fffe03f */
[----:B------:R-:W-:Y:S02]  /*15c0*/  CS2R R82, SRZ ;  /* 0x0000000000527805 */ /* 0x000fe4000001ff00 */
[----:B------:R-:W-:Y:S02]  /*15d0*/  CS2R R84, SRZ ;  /* 0x0000000000547805 */ /* 0x000fe4000001ff00 */
[----:B------:R-:W-:Y:S01]  /*15e0*/  CS2R R86, SRZ ;  /* 0x0000000000567805 */ /* 0x000fe2000001ff00 */
[----:B------:R-:W-:Y:S01]  /*15f0*/  USHF.R.U32.HI UR11, URZ, 0x4, UR11 ;  /* 0x000000043f0b7899 */ /* 0x000fe2000801160b */
[----:B------:R-:W-:-:S02]  /*1600*/  CS2R R24, SRZ ;  /* 0x0000000000187805 */ /* 0x000fc4000001ff00 */
[----:B------:R-:W-:Y:S02]  /*1610*/  CS2R R26, SRZ ;  /* 0x00000000001a7805 */ /* 0x000fe4000001ff00 */
[----:B------:R-:W-:Y:S01]  /*1620*/  CS2R R28, SRZ ;  /* 0x00000000001c7805 */ /* 0x000fe2000001ff00 */
[----:B------:R-:W-:Y:S01]  /*1630*/  ULOP3.LUT UR11, UR11, 0x3fff, URZ, 0xc0, !UPT ;  /* 0x00003fff0b0b7892 */ /* 0x000fe2000f8ec03f */
        /* <DEDUP_REMOVED lines=12> */
[----:B------:R-:W-:Y:S01]  /*1700*/  CS2R R54, SRZ ;  /* 0x0000000000367805 */ /* 0x000fe2000001ff00 */
[----:B--23--:R-:W-:Y:S06]  /*1710*/  @!P0 BRA `(.L_x_17) ;  /* 0x0000000800588947 */ /* 0x00cfec0003800000 */
[----:B------:R-:W-:-:S13]  /*1720*/  ISETP.NE.AND P1, PT, R144, 0x3, PT ;  /* 0x000000039000780c */ /* 0x000fda0003f25270 */
[----:B------:R-:W-:Y:S05]  /*1730*/  @!P1 BRA `(.L_x_18) ;  /* 0x0000000000049947 */ /* 0x000fea0003800000 */
[----:B------:R-:W-:Y:S01]  /*1740*/  BPT.TRAP 0x1 ;  /* 0x000000040000795c */ /* 0x000fe20000300000 */
.L_x_18:
[----:B------:R-:W-:Y:S01]  /*1750*/  ULEA UR6, UR5, UR10, 0x3 ;  /* 0x0000000a05067291 */ /* 0x000fe2000f8e183f */
[----:B------:R-:W-:-:S05]  /*1760*/  IMAD.U32 R12, RZ, RZ, UR4 ;  /* 0x00000004ff0c7e24 */ /* 0x000fca000f8e00ff */
[----:B------:R-:W-:-:S04]  /*1770*/  SHF.L.U32 R12, R12, 0x1f, RZ ;  /* 0x0000001f0c0c7819 */ /* 0x000fc800000006ff */
[----:B------:R0:W1:Y:S01]  /*1780*/  SYNCS.PHASECHK.TRANS64.TRYWAIT P0, [UR6], R12 ;  /* 0x0000000cff0075a7 */ /* 0x0000620008000146 */
[----:B------:R-:W-:Y:S05]  /*1790*/  @!P1 BRA `(.L_x_19) ;  /* 0x0000000000049947 */ /* 0x000fea0003800000 */
[----:B------:R-:W-:Y:S01]  /*17a0*/  BPT.TRAP 0x1 ;  /* 0x000000040000795c */ /* 0x000fe20000300000 */
.L_x_19:
[----:B-1----:R-:W-:Y:S05]  /*17b0*/  @P0 BRA `(.L_x_20) ;  /* 0x0000000000080947 */ /* 0x002fea0003800000 */
[----:B------:R-:W1:Y:S02]  /*17c0*/  SYNCS.PHASECHK.TRANS64.TRYWAIT P0, [UR6], R12 ;  /* 0x0000000cff0075a7 */ /* 0x000e640008000146 */
[----:B-1----:R-:W-:Y:S05]  /*17d0*/  @!P0 BRA `(.L_x_21) ;  /* 0x0000007c00808947 */ /* 0x002fea0003800000 */
.L_x_20:
[----:B------:R-:W-:Y:S01]  /*17e0*/  UIADD3 UR6, UR10, 0xc100, URZ ;  /* 0x0000c1000a067890 */ /* 0x000fe2000fffe03f */
[----:B------:R-:W-:Y:S01]  /*17f0*/  WARPGROUP.ARRIVE ;  /* 0x00000000000079c5 */ /* 0x000fe20000000000 */
[----:B------:R-:W-:Y:S01]  /*1800*/  ULOP3.LUT UR8, UR11, 0x10000, URZ, 0xfc, !UPT ;  /* 0x000100000b087892 */ /* 0x000fe2000f8efc3f */
[----:B------:R-:W-:Y:S01]  /*1810*/  CS2R R20, SRZ ;  /* 0x0000000000147805 */ /* 0x000fe2000001ff00 */
[----:B------:R-:W-:Y:S01]  /*1820*/  USHF.R.U32.HI UR6, URZ, 0x4, UR6 ;  /* 0x000000043f067899 */ /* 0x000fe20008011606 */
[----:B------:R-:W-:Y:S01]  /*1830*/  CS2R R18, SRZ ;  /* 0x0000000000127805 */ /* 0x000fe2000001ff00 */
[----:B------:R-:W-:Y:S01]  /*1840*/  ULEA UR8, UR5, UR8, 0xa ;  /* 0x0000000805087291 */ /* 0x000fe2000f8e503f */
[----:B------:R-:W-:Y:S01]  /*1850*/  CS2R R22, SRZ ;  /* 0x0000000000167805 */ /* 0x000fe2000001ff00 */
[----:B------:R-:W-:Y:S01]  /*1860*/  ULOP3.LUT UR6, UR6, 0x3fff, URZ, 0xc0, !UPT ;  /* 0x00003fff06067892 */ /* 0x000fe2000f8ec03f */
[----:B------:R-:W-:Y:S01]  /*1870*/  CS2R R88, SRZ ;  /* 0x0000000000587805 */ /* 0x000fe2000001ff00 */
[----:B------:R-:W-:Y:S01]  /*1880*/  UMOV UR13, 0x80000020 ;  /* 0x80000020000d7882 */ /* 0x000fe20000000000 */
[----:B------:R-:W-:Y:S01]  /*1890*/  UMOV UR15, 0x80000020 ;  /* 0x80000020000f7882 */ /* 0x000fe20000000000 */
[----:B------:R-:W-:Y:S01]  /*18a0*/  ULOP3.LUT UR6, UR6, 0x10000, URZ, 0xfc, !UPT ;  /* 0x0001000006067892 */ /* 0x000fe2000f8efc3f */
[----:B------:R-:W-:Y:S01]  /*18b0*/  CS2R R90, SRZ ;  /* 0x00000000005a7805 */ /* 0x000fe2000001ff00 */
[----:B------:R-:W-:Y:S01]  /*18c0*/  UMOV UR12, UR8 ;  /* 0x00000008000c7c82 */ /* 0x000fe20008000000 */
[----:B------:R-:W-:Y:S01]  /*18d0*/  CS2R R92, SRZ ;  /* 0x00000000005c7805 */ /* 0x000fe2000001ff00 */
[----:B------:R-:W-:Y:S01]  /*18e0*/  ULEA UR7, UR5, UR6, 0x8 ;  /* 0x0000000605077291 */ /* 0x000fe2000f8e403f */
[----:B------:R-:W-:Y:S01]  /*18f0*/  CS2R R94, SRZ ;  /* 0x00000000005e7805 */ /* 0x000fe2000001ff00 */
[----:B------:R-:W-:Y:S01]  /*1900*/  UIADD3 UR6, UR8, 0x200, URZ ;  /* 0x0000020008067890 */ /* 0x000fe2000fffe03f */
[----:B------:R-:W-:-:S02]  /*1910*/  CS2R R98, SRZ ;  /* 0x0000000000627805 */ /* 0x000fc4000001ff00 */
[----:B------:R-:W-:Y:S02]  /*1920*/  CS2R R96, SRZ ;  /* 0x0000000000607805 */ /* 0x000fe4000001ff00 */
[----:B------:R-:W-:Y:S02]  /*1930*/  CS2R R100, SRZ ;  /* 0x0000000000647805 */ /* 0x000fe4000001ff00 */
[----:B------:R-:W-:Y:S01]  /*1940*/  CS2R R102, SRZ ;  /* 0x0000000000667805 */ /* 0x000fe2000001ff00 */
[----:B------:R-:W-:Y:S01]  /*1950*/  UMOV UR14, UR7 ;  /* 0x00000007000e7c82 */ /* 0x000fe20008000000 */
[----:B------:R-:W-:Y:S01]  /*1960*/  CS2R R104, SRZ ;  /* 0x0000000000687805 */ /* 0x000fe2000001ff00 */
[----:B------:R-:W-:Y:S01]  /*1970*/  QGMMA.64x64x32.F32.E5M2.E5M2 R56, gdesc[UR12], RZ, !UPT ;  /* 0x00e000000c3879f3 */ /* 0x000fe2000c7038ff */
[----:B------:R-:W-:Y:S01]  /*1980*/  UMOV UR12, UR6 ;  /* 0x00000006000c7c82 */ /* 0x000fe20008000000 */
[----:B------:R-:W-:Y:S01]  /*1990*/  UMOV UR13, 0x80000020 ;  /* 0x80000020000d7882 */ /* 0x000fe20000000000 */
[----:B------:R-:W-:Y:S01]  /*19a0*/  UMOV UR6, 0x2 ;  /* 0x0000000200067882 */ /* 0x000fe20000000000 */
[----:B------:R-:W-:Y:S01]  /*19b0*/  QGMMA.64x64x32.F32.E5M2.E5M2 R24, gdesc[UR12], RZ, !UPT ;  /* 0x00e000000c1879f3 */ /* 0x000fe2000c7038ff */
[----:B------:R-:W-:Y:S01]  /*19c0*/  UIADD3 UR14, UR7, 0x2, URZ ;  /* 0x00000002070e7890 */ /* 0x000fe2000fffe03f */
[----:B------:R-:W-:Y:S01]  /*19d0*/  CS2R R106, SRZ ;  /* 0x00000000006a7805 */ /* 0x000fe2000001ff00 */
[----:B------:R-:W-:Y:S01]  /*19e0*/  UIADD3 UR12, UR8, 0x2, URZ ;  /* 0x00000002080c7890 */ /* 0x000fe2000fffe03f */
[----:B------:R-:W-:Y:S01]  /*19f0*/  CS2R R110, SRZ ;  /* 0x00000000006e7805 */ /* 0x000fe2000001ff00 */
[----:B------:R-:W-:Y:S01]  /*1a00*/  ULDC UR7, c[0x0][0x50c] ;  /* 0x0001430000077ab9 */ /* 0x000fe20000000800 */
[----:B------:R-:W-:Y:S01]  /*1a10*/  UIADD3 UR8, UR8, 0x202, URZ ;  /* 0x0000020208087890 */ /* 0x000fe2000fffe03f */
[----:B------:R-:W-:Y:S01]  /*1a20*/  CS2R R108, SRZ ;  /* 0x00000000006c7805 */ /* 0x000fe2000001ff00 */
[----:B------:R-:W-:Y:S01]  /*1a30*/  UISETP.NE.AND UP0, UPT, UR7, 0x2, UPT ;  /* 0x000000020700788c */ /* 0x000fe2000bf05270 */
[----:B------:R-:W-:Y:S01]  /*1a40*/  CS2R R112, SRZ ;  /* 0x0000000000707805 */ /* 0x000fe2000001ff00 */
[----:B------:R-:W-:Y:S01]  /*1a50*/  UMOV UR13, 0x80000020 ;  /* 0x80000020000d7882 */ /* 0x000fe20000000000 */
[----:B------:R-:W-:Y:S01]  /*1a60*/  UMOV UR15, 0x80000020 ;  /* 0x80000020000f7882 */ /* 0x000fe20000000000 */
[----:B------:R-:W-:Y:S01]  /*1a70*/  USEL UR7, URZ, 0x1, UP0 ;  /* 0x000000013f077887 */ /* 0x000fe20008000000 */
[----:B------:R-:W-:-:S02]  /*1a80*/  CS2R R114, SRZ ;  /* 0x0000000000727805 */ /* 0x000fc4000001ff00 */
[----:B------:R-:W-:Y:S02]  /*1a90*/  CS2R R116, SRZ ;  /* 0x0000000000747805 */ /* 0x000fe4000001ff00 */
[----:B------:R-:W-:Y:S02]  /*1aa0*/  CS2R R118, SRZ ;  /* 0x0000000000767805 */ /* 0x000fe4000001ff00 */
[----:B------:R-:W-:Y:S02]  /*1ab0*/  CS2R R120, SRZ ;  /* 0x0000000000787805 */ /* 0x000fe4000001ff00 */
[----:B------:R-:W-:Y:S02]  /*1ac0*/  CS2R R122, SRZ ;  /* 0x00000000007a7805 */ /* 0x000fe4000001ff00 */
[----:B------:R-:W-:Y:S02]  /*1ad0*/  ISETP.NE.AND P0, PT, RZ, UR7, PT ;  /* 0x00000007ff007c0c */ /* 0x000fe4000bf05270 */
        /* <DEDUP_REMOVED lines=10> */
[----:B------:R-:W-:Y:S02]  /*1b80*/  IMAD.MOV.U32 R145, RZ, RZ, RZ ;  /* 0x000000ffff917224 */ /* 0x000fe400078e00ff */
[----:B------:R-:W-:Y:S01]  /*1b90*/  IMAD.MOV.U32 R147, RZ, RZ, RZ ;  /* 0x000000ffff937224 */ /* 0x000fe200078e00ff */
[----:B------:R-:W-:Y:S01]  /*1ba0*/  QGMMA.64x64x32.F32.E5M2.E5M2 R56, gdesc[UR12], R56 ;  /* 0x00e000000c3879f3 */ /* 0x000fe20008703838 */
[----:B------:R-:W-:Y:S01]  /*1bb0*/  UMOV UR12, UR8 ;  /* 0x00000008000c7c82 */ /* 0x000fe20008000000 */
[----:B------:R-:W-:-:S02]  /*1bc0*/  UMOV UR13, 0x80000020 ;  /* 0x80000020000d7882 */ /* 0x000fc40000000000 */
[----:B------:R-:W-:Y:S01]  /*1bd0*/  QGMMA.64x64x32.F32.E5M2.E5M2 R24, gdesc[UR12], R24, gsb0 ;  /* 0x00e000000c1879f3 */ /* 0x000fe20008003818 */
[----:B------:R-:W-:Y:S05]  /*1be0*/  @!P0 BRA `(.L_x_22) ;  /* 0x0000000400088947 */ /* 0x000fea0003800000 */
[----:B------:R-:W-:Y:S02]  /*1bf0*/  WARPGROUP.DEPBAR.LE gsb0, 0x0 ;  /* 0x00008000000079c5 */ /* 0x000fe40000010000 */
[----:B------:R-:W-:-:S01]  /*1c00*/  FADD R147, RZ, R56 ;  /* 0x00000038ff937221 */ /* 0x000fc20000000000 */
[----:B------:R-:W-:Y:S01]  /*1c10*/  FADD R142, RZ, R57 ;  /* 0x00000039ff8e7221 */ /* 0x000fe20000000000 */
        /* <DEDUP_REMOVED lines=62> */
[----:B------:R-:W-:-:S06]  /*2000*/  UMOV UR6, URZ ;  /* 0x0000003f00067c82 */ /* 0x000fcc0008000000 */
.L_x_22:
[----:B------:R-:W-:-:S04]  /*2010*/  UIADD3 UR18, UR5, 0x1, URZ ;  /* 0x0000000105127890 */ /* 0x000fc8000fffe03f */
[----:B------:R-:W-:-:S04]  /*2020*/  UISETP.NE.AND UP0, UPT, UR18, 0x3, UPT ;  /* 0x000000031200788c */ /* 0x000fc8000bf05270 */
[----:B------:R-:W-:Y:S02]  /*2030*/  USEL UR8, URZ, 0x1, UP0 ;  /* 0x000000013f087887 */ /* 0x000fe40008000000 */
[----:B------:R-:W-:Y:S02]  /*2040*/  USEL UR18, UR18, URZ, UP0 ;  /* 0x0000003f12127287 */ /* 0x000fe40008000000 */
[----:B------:R-:W-:-:S06]  /*2050*/  ULOP3.LUT UR8, UR4, UR8, URZ, 0x3c, !UPT ;  /* 0x0000000804087292 */ /* 0x000fcc000f8e3c3f */
[----:B------:R-:W-:Y:S01]  /*2060*/  IMAD.U32 R16, RZ, RZ, UR8 ;  /* 0x00000008ff107e24 */ /* 0x000fe2000f8e00ff */
[----:B------:R-:W-:-:S06]  /*2070*/  UMOV UR8, 0x1 ;  /* 0x0000000100087882 */ /* 0x000fcc0000000000 */
.L_x_17:
[----:B------:R-:W-:-:S04]  /*2080*/  UISETP.LT.AND UP0, UPT, UR9, 0x1, UPT ;  /* 0x000000010900788c */ /* 0x000fc8000bf01270 */
[----:B------:R-:W-:-:S04]  /*2090*/  USEL UR12, UR9, 0x1, UP0 ;  /* 0x00000001090c7887 */ /* 0x000fc80008000000 */
[----:B------:R-:W-:-:S04]  /*20a0*/  UIADD3 UR12, UR9, -UR12, URZ ;  /* 0x8000000c090c7290 */ /* 0x000fc8000fffe03f */
[----:B------:R-:W-:-:S06]  /*20b0*/  UISETP.GE.AND UP0, UPT, UR12, 0x1, UPT ;  /* 0x000000010c00788c */ /* 0x000fcc000bf06270 */
[----:B------:R-:W-:-:S13]  /*20c0*/  PLOP3.LUT P0, PT, PT, PT, UP0, 0x80, 0x0 ;  /* 0x000000000000781c */ /* 0x000fda0003f0f008 */
[----:B------:R-:W-:Y:S05]  /*20d0*/  @!P0 BRA `(.L_x_23) ;  /* 0x0000000800308947 */ /* 0x000fea0003800000 */
[----:B01----:R-:W-:Y:S01]  /*20e0*/  IMAD.U32 R12, RZ, RZ, UR12 ;  /* 0x0000000cff0c7e24 */ /* 0x003fe2000f8e00ff */
[----:B------:R-:W-:Y:S01]  /*20f0*/  ULDC UR20, c[0x0][0x50c] ;  /* 0x0001430000147ab9 */ /* 0x000fe20000000800 */
[----:B------:R-:W-:-:S07]  /*2100*/  IMAD.U32 R13, RZ, RZ, UR5 ;  /* 0x00000005ff0d7e24 */ /* 0x000fce000f8e00ff */
.L_x_31:
[----:B------:R-:W-:-:S13]  /*2110*/  ISETP.NE.AND P1, PT, R144, 0x3, PT ;  /* 0x000000039000780c */ /* 0x000fda0003f25270 */
[----:B------:R-:W-:Y:S05]  /*2120*/  @!P1 BRA `(.L_x_24) ;  /* 0x0000000000049947 */ /* 0x000fea0003800000 */
[----:B------:R-:W-:Y:S01]  /*2130*/  BPT.TRAP 0x1 ;  /* 0x000000040000795c */ /* 0x000fe20000300000 */
.L_x_24:
[----:B------:R-:W0:Y:S01]  /*2140*/  S2UR UR12, SR_CgaCtaId ;  /* 0x00000000000c79c3 */ /* 0x000e220000008800 */
[----:B------:R-:W-:Y:S01]  /*2150*/  UMOV UR10, 0x400 ;  /* 0x00000400000a7882 */ /* 0x000fe20000000000 */
[----:B------:R-:W-:Y:S01]  /*2160*/  SHF.L.U32 R14, R16, 0x1f, RZ ;  /* 0x0000001f100e7819 */ /* 0x000fe200000006ff */
[----:B0-----:R-:W-:-:S04]  /*2170*/  ULEA UR10, UR12, UR10, 0x18 ;  /* 0x0000000a0c0a7291 */ /* 0x001fc8000f8ec03f */
[----:B------:R-:W-:-:S09]  /*2180*/  ULEA UR12, UR18, UR10, 0x3 ;  /* 0x0000000a120c7291 */ /* 0x000fd2000f8e183f */
[----:B------:R0:W1:Y:S01]  /*2190*/  SYNCS.PHASECHK.TRANS64.TRYWAIT P0, [UR12], R14 ;  /* 0x0000000eff0075a7 */ /* 0x000062000800014c */
[----:B------:R-:W-:Y:S05]  /*21a0*/  @!P1 BRA `(.L_x_25) ;  /* 0x0000000000049947 */ /* 0x000fea0003800000 */
[----:B------:R-:W-:Y:S01]  /*21b0*/  BPT.TRAP 0x1 ;  /* 0x000000040000795c */ /* 0x000fe20000300000 */
.L_x_25:
[----:B-1----:R-:W-:Y:S05]  /*21c0*/  @P0 BRA `(.L_x_26) ;  /* 0x0000000000080947 */ /* 0x002fea0003800000 */
[----:B------:R-:W1:Y:S02]  /*21d0*/  SYNCS.PHASECHK.TRANS64.TRYWAIT P0, [UR12], R14 ;  /* 0x0000000eff0075a7 */ /* 0x000e64000800014c */
[----:B-1----:R-:W-:Y:S05]  /*21e0*/  @!P0 BRA `(.L_x_27) ;  /* 0x0000007400148947 */ /* 0x002fea0003800000 */
.L_x_26:
[----:B------:R-:W-:Y:S01]  /*21f0*/  UIADD3 UR12, UR10, 0xc100, URZ ;  /* 0x0000c1000a0c7890 */ /* 0x000fe2000fffe03f */
[----:B------:R-:W-:Y:S01]  /*2200*/  WARPGROUP.ARRIVE ;  /* 0x00000000000079c5 */ /* 0x000fe20000000000 */
[----:B------:R-:W-:Y:S02]  /*2210*/  UISETP.NE.AND UP0, UPT, UR7, URZ, UPT ;  /* 0x0000003f0700728c */ /* 0x000fe4000bf05270 */
[----:B------:R-:W-:Y:S02]  /*2220*/  USHF.R.U32.HI UR12, URZ, 0x4, UR12 ;  /* 0x000000043f0c7899 */ /* 0x000fe4000801160c */
[----:B------:R-:W-:Y:S02]  /*2230*/  USEL UR8, UR8, URZ, !UP0 ;  /* 0x0000003f08087287 */ /* 0x000fe4000c000000 */
[----:B------:R-:W-:Y:S02]  /*2240*/  ULOP3.LUT UR12, UR12, 0x3fff, URZ, 0xc0, !UPT ;  /* 0x00003fff0c0c7892 */ /* 0x000fe4000f8ec03f */
[----:B------:R-:W-:-:S02]  /*2250*/  ULOP3.LUT UR7, UR11, 0x10000, URZ, 0xfc, !UPT ;  /* 0x000100000b077892 */ /* 0x000fc4000f8efc3f */
[----:B------:R-:W-:Y:S02]  /*2260*/  ULOP3.LUT UR12, UR12, 0x10000, URZ, 0xfc, !UPT ;  /* 0x000100000c0c7892 */ /* 0x000fe4000f8efc3f */
[----:B------:R-:W-:Y:S02]  /*2270*/  UISETP.NE.U32.AND UP0, UPT, UR8, URZ, UPT ;  /* 0x0000003f0800728c */ /* 0x000fe4000bf05070 */
[----:B------:R-:W-:Y:S02]  /*2280*/  ULEA UR8, UR18, UR7, 0xa ;  /* 0x0000000712087291 */ /* 0x000fe4000f8e503f */
[----:B------:R-:W-:Y:S02]  /*2290*/  ULEA UR7, UR18, UR12, 0x8 ;  /* 0x0000000c12077291 */ /* 0x000fe4000f8e403f */
[----:B------:R-:W-:Y:S01]  /*22a0*/  UIADD3 UR19, UR8, 0x200, URZ ;  /* 0x0000020008137890 */ /* 0x000fe2000fffe03f */
[----:B------:R-:W-:Y:S02]  /*22b0*/  UMOV UR13, 0x80000020 ;  /* 0x80000020000d7882 */ /* 0x000fe40000000000 */
[----:B------:R-:W-:Y:S01]  /*22c0*/  UMOV UR12, UR8 ;  /* 0x00000008000c7c82 */ /* 0x000fe20008000000 */
[----:B------:R-:W-:Y:S01]  /*22d0*/  UMOV UR15, 0x80000020 ;  /* 0x80000020000f7882 */ /* 0x000fe20000000000 */
[----:B------:R-:W-:Y:S01]  /*22e0*/  UMOV UR14, UR7 ;  /* 0x00000007000e7c82 */ /* 0x000fe20008000000 */
[----:B------:R-:W-:Y:S01]  /*22f0*/  UIADD3 UR6, UR6, 0x2, URZ ;  /* 0x0000000206067890 */ /* 0x000fe2000fffe03f */
[----:B------:R-:W-:Y:S01]  /*2300*/  QGMMA.64x64x32.F32.E5M2.E5M2 R56, gdesc[UR12], R56, UP0 ;  /* 0x00e000000c3879f3 */ /* 0x000fe2000bf03838 */
[----:B------:R-:W-:Y:S01]  /*2310*/  UMOV UR12, UR19 ;  /* 0x00000013000c7c82 */ /* 0x000fe20008000000 */
[----:B------:R-:W-:-:S02]  /*2320*/  UMOV UR13, 0x80000020 ;  /* 0x80000020000d7882 */ /* 0x000fc40000000000 */
[----:B------:R-:W-:Y:S01]  /*2330*/  QGMMA.64x64x32.F32.E5M2.E5M2 R24, gdesc[UR12], R24, UP0 ;  /* 0x00e000000c1879f3 */ /* 0x000fe2000bf03818 */
[----:B------:R-:W-:Y:S02]  /*2340*/  UIADD3 UR12, UR8, 0x2, URZ ;  /* 0x00000002080c7890 */ /* 0x000fe4000fffe03f */
[----:B------:R-:W-:Y:S02]  /*2350*/  UIADD3 UR14, UR7, 0x2, URZ ;  /* 0x00000002070e7890 */ /* 0x000fe4000fffe03f */
[----:B------:R-:W-:Y:S01]  /*2360*/  UIADD3 UR8, UR8, 0x202, URZ ;  /* 0x0000020208087890 */ /* 0x000fe2000fffe03f */
[----:B------:R-:W-:Y:S01]  /*2370*/  UMOV UR13, 0x80000020 ;  /* 0x80000020000d7882 */ /* 0x000fe20000000000 */
[----:B------:R-:W-:Y:S01]  /*2380*/  UMOV UR15, 0x80000020 ;  /* 0x80000020000f7882 */ /* 0x000fe20000000000 */
[----:B------:R-:W-:-:S04]  /*2390*/  UISETP.NE.AND UP0, UPT, UR6, UR20, UPT ;  /* 0x000000140600728c */ /* 0x000fc8000bf05270 */
[----:B------:R-:W-:-:S06]  /*23a0*/  USEL UR7, URZ, 0x1, UP0 ;  /* 0x000000013f077887 */ /* 0x000fcc0008000000 */
[----:B------:R-:W-:Y:S01]  /*23b0*/  ISETP.NE.AND P0, PT, RZ, UR7, PT ;  /* 0x00000007ff007c0c */ /* 0x000fe2000bf05270 */
[----:B------:R-:W-:Y:S01]  /*23c0*/  QGMMA.64x64x32.F32.E5M2.E5M2 R56, gdesc[UR12], R56 ;  /* 0x00e000000c3879f3 */ /* 0x000fe20008703838 */
[----:B------:R-:W-:Y:S01]  /*23d0*/  UMOV UR12, UR8 ;  /* 0x00000008000c7c82 */ /* 0x000fe20008000000 */
[----:B------:R-:W-:Y:S02]  /*23e0*/  UMOV UR13, 0x80000020 ;  /* 0x80000020000d7882 */ /* 0x000fe40000000000 */
[----:B------:R-:W-:Y:S03]  /*23f0*/  QGMMA.64x64x32.F32.E5M2.E5M2 R24, gdesc[UR12], R24, gsb0 ;  /* 0x00e000000c1879f3 */ /* 0x000fe60008003818 */
[----:B------:R-:W-:-:S05]  /*2400*/  WARPGROUP.DEPBAR.LE gsb0, 0x1 ;  /* 0x00008000000079c5 */ /* 0x000fca0000010100 */
[----:B------:R-:W-:Y:S05]  /*2410*/  @!P0 BRA `(.L_x_28) ;  /* 0x0000000400088947 */ /* 0x000fea0003800000 */
[----:B------:R-:W-:Y:S02]  /*2420*/  WARPGROUP.DEPBAR.LE gsb0, 0x0 ;  /* 0x00008000000079c5 */ /* 0x000fe40000010000 */
[----:B------:R-:W-:-:S01]  /*2430*/  FADD R147, R56, R147 ;  /* 0x0000009338937221 */ /* 0x000fc20000000000 */
[----:B------:R-:W-:Y:S01]  /*2440*/  FADD R142, R57, R142 ;  /* 0x0000008e398e7221 */ /* 0x000fe20000000000 */
        /* <DEDUP_REMOVED lines=62> */
[----:B------:R-:W-:-:S06]  /*2830*/  UMOV UR6, URZ ;  /* 0x0000003f00067c82 */ /* 0x000fcc0008000000 */
.L_x_28:
[----:B------:R-:W-:Y:S05]  /*2840*/  @!P1 BRA `(.L_x_29) ;  /* 0x0000000000049947 */ /* 0x000fea0003800000 */
[----:B------:R-:W-:Y:S01]  /*2850*/  BPT.TRAP 0x1 ;  /* 0x000000040000795c */ /* 0x000fe20000300000 */
.L_x_29:
[----:B------:R-:W-:-:S13]  /*2860*/  ISETP.NE.AND P0, PT, R6, RZ, PT ;  /* 0x000000ff0600720c */ /* 0x000fda0003f05270 */
[----:B01----:R-:W-:-:S05]  /*2870*/  @P0 LEA R14, R13, UR10, 0x3 ;  /* 0x0000000a0d0e0c11 */ /* 0x003fca000f8e18ff */
[----:B------:R-:W-:-:S05]  /*2880*/  @P0 VIADD R14, R14, 0x18 ;  /* 0x000000180e0e0836 */ /* 0x000fca0000000000 */
[----:B------:R-:W-:-:S04]  /*2890*/  @P0 PRMT R14, R5, 0x654, R14 ;  /* 0x00000654050e0816 */ /* 0x000fc8000000000e */
[----:B------:R0:W-:Y:S01]  /*28a0*/  @P0 SYNCS.ARRIVE.TRANS64.RED.A1T0 RZ, [R14+URZ], RZ ;  /* 0x000000ff0eff09a7 */ /* 0x0001e2000810043f */
[----:B------:R-:W-:-:S13]  /*28b0*/  ISETP.GT.U32.AND P0, PT, R4, 0x1, PT ;  /* 0x000000010400780c */ /* 0x000fda0003f04070 */
[----:B0-----:R-:W-:Y:S05]  /*28c0*/  @P0 BRA `(.L_x_30) ;  /* 0x0000000000040947 */ /* 0x001fea0003800000 */
[----:B------:R-:W-:Y:S01]  /*28d0*/  BPT.TRAP 0x1 ;  /* 0x000000040000795c */ /* 0x000fe20000300000 */
.L_x_30:
[----:B------:R-:W-:Y:S01]  /*28e0*/  UIADD3 UR18, UR18, 0x1, URZ ;  /* 0x0000000112127890 */ /* 0x000fe2000fffe03f */
[C---:B------:R-:W-:Y:S01]  /*28f0*/  ISETP.GT.AND P1, PT, R12.reuse, 0x1, PT ;  /* 0x000000010c00780c */ /* 0x040fe20003f24270 */
[----:B------:R-:W-:Y:S02]  /*2900*/  VIADD R13, R13, 0x1 ;  /* 0x000000010d0d7836 */ /* 0x000fe40000000000 */
[----:B------:R-:W-:Y:S01]  /*2910*/  UISETP.NE.AND UP0, UPT, UR18, 0x3, UPT ;  /* 0x000000031200788c */ /* 0x000fe2000bf05270 */
[----:B------:R-:W-:Y:S02]  /*2920*/  VIADD R12, R12, 0xffffffff ;  /* 0xffffffff0c0c7836 */ /* 0x000fe40000000000 */
[C---:B------:R-:W-:Y:S01]  /*2930*/  ISETP.NE.AND P0, PT, R13.reuse, 0x3, PT ;  /* 0x000000030d00780c */ /* 0x040fe20003f05270 */
[----:B------:R-:W-:Y:S02]  /*2940*/  USEL UR8, URZ, 0x1, UP0 ;  /* 0x000000013f087887 */ /* 0x000fe40008000000 */
[----:B------:R-:W-:Y:S01]  /*2950*/  USEL UR18, UR18, URZ, UP0 ;  /* 0x0000003f12127287 */ /* 0x000fe20008000000 */
[----:B------:R-:W-:-:S03]  /*2960*/  SEL R13, R13, RZ, P0 ;  /* 0x000000ff0d0d7207 */ /* 0x000fc60000000000 */
[----:B------:R-:W-:Y:S01]  /*2970*/  LOP3.LUT R16, R16, UR8, RZ, 0x3c, !PT ;  /* 0x0000000810107c12 */ /* 0x000fe2000f8e3cff */
[----:B------:R-:W-:Y:S01]  /*2980*/  UMOV UR8, 0x1 ;  /* 0x0000000100087882 */ /* 0x000fe20000000000 */
[----:B------:R-:W-:Y:S06]  /*2990*/  @P1 BRA `(.L_x_31) ;  /* 0xfffffff400dc1947 */ /* 0x000fec000383ffff */
.L_x_23:
[----:B------:R-:W-:Y:S01]  /*29a0*/  UISETP.NE.AND UP0, UPT, UR6, URZ, UPT ;  /* 0x0000003f0600728c */ /* 0x000fe2000bf05270 */
[----:B01----:R-:W0:Y:S03]  /*29b0*/  LDC R12, c[0x0][0x28c] ;  /* 0x0000a300ff0c7b82 */ /* 0x003e260000000800 */
[----:B------:R-:W-:-:S06]  /*29c0*/  USEL UR6, URZ, 0x1, !UP0 ;  /* 0x000000013f067887 */ /* 0x000fcc000c000000 */
[----:B------:R-:W-:Y:S02]  /*29d0*/  ISETP.NE.AND P0, PT, RZ, UR6, PT ;  /* 0x00000006ff007c0c */ /* 0x000fe4000bf05270 */
[----:B0-----:R-:W-:-:S11]  /*29e0*/  ISETP.GE.AND P1, PT, R12, 0x1, PT ;  /* 0x000000010c00780c */ /* 0x001fd60003f26270 */
[----:B------:R-:W-:Y:S05]  /*29f0*/  @!P0 BRA `(.L_x_32) ;  /* 0x0000000400048947 */ /* 0x000fea0003800000 */
[----:B------:R-:W-:Y:S02]  /*2a00*/  WARPGROUP.DEPBAR.LE gsb0, 0x0 ;  /* 0x00008000000079c5 */ /* 0x000fe40000010000 */
[----:B------:R-:W-:Y:S01]  /*2a10*/  FADD R147, R56, R147 ;  /* 0x0000009338937221 */ /* 0x000fe20000000000 */
        /* <DEDUP_REMOVED lines=62> */
[----:B------:R-:W-:-:S07]  /*2e00*/  FADD R20, R20, R55 ;  /* 0x0000003714147221 */ /* 0x000fce0000000000 */
.L_x_32:
[----:B------:R-:W-:Y:S02]  /*2e10*/  WARPGROUP.DEPBAR.LE gsb0, 0x0 ;  /* 0x00008000000079c5 */ /* 0x000fe40000010000 */
[----:B------:R-:W-:Y:S05]  /*2e20*/  @!P1 BRA `(.L_x_33) ;  /* 0x0000000000549947 */ /* 0x000fea0003800000 */
[----:B------:R-:W-:-:S13]  /*2e30*/  ISETP.NE.AND P0, PT, R144, 0x3, PT ;  /* 0x000000039000780c */ /* 0x000fda0003f05270 */
[----:B------:R-:W-:Y:S05]  /*2e40*/  @!P0 BRA `(.L_x_34) ;  /* 0x0000000000048947 */ /* 0x000fea0003800000 */
[----:B------:R-:W-:Y:S01]  /*2e50*/  BPT.TRAP 0x1 ;  /* 0x000000040000795c */ /* 0x000fe20000300000 */
.L_x_34:
[----:B------:R-:W-:Y:S01]  /*2e60*/  ISETP.NE.AND P0, PT, R6, RZ, PT ;  /* 0x000000ff0600720c */ /* 0x000fe20003f05270 */
[----:B------:R-:W-:Y:S01]  /*2e70*/  BSSY B0, `(.L_x_35) ;  /* 0x000000e000007945 */ /* 0x000fe20003800000 */
[----:B------:R-:W-:-:S11]  /*2e80*/  ISETP.GT.U32.AND P1, PT, R4, 0x1, PT ;  /* 0x000000010400780c */ /* 0x000fd60003f24070 */
[----:B------:R-:W-:Y:S05]  /*2e90*/  @!P0 BRA `(.L_x_36) ;  /* 0x00000000002c8947 */ /* 0x000fea0003800000 */
[----:B------:R-:W-:-:S04]  /*2ea0*/  UISETP.LT.AND UP0, UPT, UR9, 0x1, UPT ;  /* 0x000000010900788c */ /* 0x000fc8000bf01270 */
[----:B------:R-:W-:-:S04]  /*2eb0*/  USEL UR8, UR9, 0x1, UP0 ;  /* 0x0000000109087887 */ /* 0x000fc80008000000 */
[----:B------:R-:W-:-:S04]  /*2ec0*/  UIADD3 UR8, UR5, UR9, -UR8 ;  /* 0x0000000905087290 */ /* 0x000fc8000fffe808 */
[----:B------:R-:W-:-:S04]  /*2ed0*/  UIMAD.WIDE.U32 UR6, UR8, -0x55555555, URZ ;  /* 0xaaaaaaab080678a5 */ /* 0x000fc8000f8e003f */
[----:B------:R-:W-:-:S04]  /*2ee0*/  USHF.R.U32.HI UR6, URZ, 0x1, UR7 ;  /* 0x000000013f067899 */ /* 0x000fc80008011607 */
[----:B------:R-:W-:-:S04]  /*2ef0*/  UIMAD UR8, UR6, -0x3, UR8 ;  /* 0xfffffffd060878a4 */ /* 0x000fc8000f8e0208 */
[----:B------:R-:W-:-:S04]  /*2f00*/  ULEA UR8, UR8, UR10, 0x3 ;  /* 0x0000000a08087291 */ /* 0x000fc8000f8e183f */
[----:B------:R-:W-:-:S06]  /*2f10*/  UIADD3 UR8, UR8, 0x18, URZ ;  /* 0x0000001808087890 */ /* 0x000fcc000fffe03f */
[----:B------:R-:W-:-:S05]  /*2f20*/  IMAD.U32 R12, RZ, RZ, UR8 ;  /* 0x00000008ff0c7e24 */ /* 0x000fca000f8e00ff */
[----:B------:R-:W-:-:S04]  /*2f30*/  PRMT R12, R5, 0x654, R12 ;  /* 0x00000654050c7816 */ /* 0x000fc8000000000c */
[----:B------:R0:W-:Y:S03]  /*2f40*/  SYNCS.ARRIVE.TRANS64.RED.A1T0 RZ, [R12+URZ], RZ ;  /* 0x000000ff0cff79a7 */ /* 0x0001e6000810043f */
.L_x_36:
[----:B------:R-:W-:Y:S05]  /*2f50*/  BSYNC B0 ;  /* 0x0000000000007941 */ /* 0x000fea0003800000 */
.L_x_35:
[----:B------:R-:W-:Y:S05]  /*2f60*/  @P1 BRA `(.L_x_33) ;  /* 0x0000000000041947 */ /* 0x000fea0003800000 */
[----:B------:R-:W-:Y:S01]  /*2f70*/  BPT.TRAP 0x1 ;  /* 0x000000040000795c */ /* 0x000fe20000300000 */
.L_x_33:
[----:B------:R-:W1:Y:S01]  /*2f80*/  LDC R16, c[0x0][0x288] ;  /* 0x0000a200ff107b82 */ /* 0x000e620000000800 */
[----:B------:R-:W-:Y:S01]  /*2f90*/  IMAD.SHL.U32 R33, R11, 0x40, RZ ;  /* 0x000000400b217824 */ /* 0x000fe200078e00ff */
[--C-:B0-----:R-:W-:Y:S01]  /*2fa0*/  SHF.R.U32.HI R12, RZ, 0x2, R0.reuse ;  /* 0x00000002ff0c7819 */ /* 0x101fe20000011600 */
[----:B------:R-:W-:Y:S01]  /*2fb0*/  UIADD3 UR5, UR9, UR5, URZ ;  /* 0x0000000509057290 */ /* 0x000fe2000fffe03f */
[----:B------:R-:W-:Y:S01]  /*2fc0*/  LOP3.LUT R14, R0, 0x60, RZ, 0xc0, !PT ;  /* 0x00000060000e7812 */ /* 0x000fe200078ec0ff */
[----:B------:R-:W-:Y:S01]  /*2fd0*/  IMAD.SHL.U32 R34, R10, 0x100, RZ ;  /* 0x000001000a227824 */ /* 0x000fe200078e00ff */
[----:B------:R-:W-:Y:S01]  /*2fe0*/  SHF.R.U32.HI R15, RZ, 0x7, R0 ;  /* 0x00000007ff0f7819 */ /* 0x000fe20000011600 */
[----:B------:R-:W-:Y:S01]  /*2ff0*/  UISETP.GT.U32.AND UP0, UPT, UR5, 0x2, UPT ;  /* 0x000000020500788c */ /* 0x000fe2000bf04070 */
[----:B------:R-:W-:Y:S01]  /*3000*/  LOP3.LUT R13, R12, 0x7, RZ, 0xc0, !PT ;  /* 0x000000070c0d7812 */ /* 0x000fe200078ec0ff */
[C---:B------:R-:W-:Y:S01]  /*3010*/  IMAD.SHL.U32 R26, R0.reuse, 0x2, RZ ;  /* 0x00000002001a7824 */ /* 0x040fe200078e00ff */
[----:B------:R-:W-:Y:S01]  /*3020*/  SHF.R.U32.HI R14, RZ, 0x1, R14 ;  /* 0x00000001ff0e7819 */ /* 0x000fe2000001160e */
[----:B------:R-:W-:Y:S01]  /*3030*/  ULDC UR12, c[0x0][0x284] ;  /* 0x0000a100000c7ab9 */ /* 0x000fe20000000800 */
[----:B------:R-:W-:Y:S01]  /*3040*/  LOP3.LUT R12, R15, 0x1, RZ, 0xc0, !PT ;  /* 0x000000010f0c7812 */ /* 0x000fe200078ec0ff */
[----:B------:R-:W-:Y:S01]  /*3050*/  UISETP.LT.U32.AND UP0, UPT, UR9, 0x3, UP0 ;  /* 0x000000030900788c */ /* 0x000fe20008701070 */
[----:B------:R-:W-:Y:S01]  /*3060*/  IADD3 R17, RZ, -R14, -R13 ;  /* 0x8000000eff117210 */ /* 0x000fe20007ffe80d */
[----:B------:R-:W-:Y:S01]  /*3070*/  UISETP.GE.U32.AND UP1, UPT, UR9, 0x3, UPT ;  /* 0x000000030900788c */ /* 0x000fe2000bf26070 */
[----:B------:R-:W-:Y:S01]  /*3080*/  LOP3.LUT R15, R0, 0x3, RZ, 0xc0, !PT ;  /* 0x00000003000f7812 */ /* 0x000fe200078ec0ff */
[C---:B------:R-:W-:Y:S01]  /*3090*/  IMAD.SHL.U32 R24, R12.reuse, 0x40, RZ ;  /* 0x000000400c187824 */ /* 0x040fe200078e00ff */
[----:B------:R-:W-:Y:S01]  /*30a0*/  SHF.R.S32.HI R29, RZ, 0x1f, R7 ;  /* 0x0000001fff1d7819 */ /* 0x000fe20000011407 */
[----:B------:R-:W-:Y:S01]  /*30b0*/  UIMAD.WIDE.U32 UR6, UR5, -0x55555555, URZ ;  /* 0xaaaaaaab050678a5 */ /* 0x000fe2000f8e003f */
[C---:B------:R-:W-:Y:S01]  /*30c0*/  LOP3.LUT R26, R33.reuse, 0x6, R26, 0xf8, !PT ;  /* 0x00000006211a7812 */ /* 0x040fe200078ef81a */
[----:B------:R-:W-:Y:S01]  /*30d0*/  USEL UR8, URZ, 0x1, !UP0 ;  /* 0x000000013f087887 */ /* 0x000fe2000c000000 */
[----:B------:R-:W-:Y:S01]  /*30e0*/  IMAD R17, R12, -0x40, R17 ;  /* 0xffffffc00c117824 */ /* 0x000fe200078e0211 */
[----:B------:R-:W-:Y:S01]  /*30f0*/  ULDC.64 UR10, c[0x0][0x5d0] ;  /* 0x00017400000a7ab9 */ /* 0x000fe20000000a00 */
[----:B-1----:R-:W-:Y:S01]  /*3100*/  ISETP.GE.AND P0, PT, R33, R16, PT ;  /* 0x000000102100720c */ /* 0x002fe20003f06270 */
[----:B------:R-:W-:Y:S01]  /*3110*/  IMAD R12, R15, -0x2, R16 ;  /* 0xfffffffe0f0c7824 */ /* 0x000fe200078e0210 */
[----:B------:R-:W-:Y:S01]  /*3120*/  SHF.R.S32.HI R27, RZ, 0x1f, R26 ;  /* 0x0000001fff1b7819 */ /* 0x000fe2000001141a */
[----:B------:R-:W-:Y:S01]  /*3130*/  IMAD R16, R29, UR10, RZ ;  /* 0x0000000a1d107c24 */ /* 0x000fe2000f8e02ff */
[----:B------:R-:W-:Y:S01]  /*3140*/  ISETP.GE.OR P0, PT, R34, UR12, P0 ;  /* 0x0000000c22007c0c */ /* 0x000fe20008706670 */
[----:B------:R-:W-:Y:S01]  /*3150*/  USHF.R.U32.HI UR6, URZ, 0x1, UR7 ;  /* 0x000000013f067899 */ /* 0x000fe20008011607 */
[----:B------:R-:W-:Y:S01]  /*3160*/  LOP3.LUT R35, R24, 0x40, R13, 0xe2, !PT ;  /* 0x0000004018237812 */ /* 0x000fe200078ee20d */
[----:B------:R-:W-:Y:S01]  /*3170*/  ULOP3.LUT UR4, UR4, UR8, URZ, 0x3c, !UPT ;  /* 0x0000000804047292 */ /* 0x000fe2000f8e3c3f */
[----:B------:R-:W-:Y:S01]  /*3180*/  IMAD.WIDE R24, R10, 0x100, RZ ;  /* 0x000001000a187825 */ /* 0x000fe200078e02ff */
[----:B------:R-:W-:Y:S01]  /*3190*/  UIMAD UR5, UR6, -0x3, UR5 ;  /* 0xfffffffd060578a4 */ /* 0x000fe2000f8e0205 */
[----:B------:R-:W-:Y:S01]  /*31a0*/  IADD3 R34, -R34, UR12, R17 ;  /* 0x0000000c22227c10 */ /* 0x000fe2000fffe111 */
[----:B------:R-:W-:Y:S01]  /*31b0*/  @UP1 ULOP3.LUT UR4, UR4, 0x1, UR6, 0x78, !UPT ;  /* 0x0000000104041892 */ /* 0x000fe2000f8e7806 */
[C---:B------:R-:W-:Y:S01]  /*31c0*/  IMAD R13, R7.reuse, UR11, R16 ;  /* 0x0000000b070d7c24 */ /* 0x040fe2000f8e0210 */
[----:B------:R-:W-:Y:S01]  /*31d0*/  LOP3.LUT R35, R24, R35, R14, 0xfe, !PT ;  /* 0x0000002318237212 */ /* 0x000fe200078efe0e */
[----:B------:R-:W-:-:S04]  /*31e0*/  IMAD.WIDE.U32 R10, R7, UR10, R26 ;  /* 0x0000000a070a7c25 */ /* 0x000fc8000f8e001a */
[----:B------:R-:W-:Y:S02]  /*31f0*/  IMAD.IADD R11, R11, 0x1, R13 ;  /* 0x000000010b0b7824 */ /* 0x000fe400078e020d */
[----:B------:R-:W-:Y:S02]  /*3200*/  IMAD.IADD R33, R12, 0x1, -R33 ;  /* 0x000000010c217824 */ /* 0x000fe400078e0a21 */
[----:B------:R-:W-:Y:S01]  /*3210*/  IMAD.MOV.U32 R32, RZ, RZ, -0x1 ;  /* 0xffffffffff207424 */ /* 0x000fe200078e00ff */
[----:B------:R-:W-:Y:S06]  /*3220*/  @P0 BRA `(.L_x_37) ;  /* 0x0000004800040947 */ /* 0x000fec0003800000 */
[----:B------:R-:W0:Y:S01]  /*3230*/  LDC.64 R30, c[0x0][0x5c8] ;  /* 0x00017200ff1e7b82 */ /* 0x000e220000000a00 */
[----:B------:R-:W-:Y:S01]  /*3240*/  ULDC.64 UR6, c[0x0][0x5c0] ;  /* 0x0001700000067ab9 */ /* 0x000fe20000000a00 */
[----:B------:R-:W-:Y:S01]  /*3250*/  BSSY B0, `(.L_x_37) ;  /* 0x000047e000007945 */ /* 0x000fe20003800000 */
[-C--:B0-----:R-:W-:Y:S02]  /*3260*/  IMAD R12, R25, R30.reuse, RZ ;  /* 0x0000001e190c7224 */ /* 0x081fe400078e02ff */
[----:B------:R-:W-:-:S04]  /*3270*/  IMAD.WIDE.U32 R10, R35, R30, R10 ;  /* 0x0000001e230a7225 */ /* 0x000fc800078e000a */
[----:B------:R-:W-:Y:S01]  /*3280*/  IMAD R15, R35, R31, R12 ;  /* 0x0000001f230f7224 */ /* 0x000fe200078e020c */
[----:B------:R-:W-:Y:S01]  /*3290*/  IADD3 R16, P4, R10, UR6, RZ ;  /* 0x000000060a107c10 */ /* 0x000fe2000ff9e0ff */
[C---:B------:R-:W-:Y:S01]  /*32a0*/  IMAD.SHL.U32 R13, R30.reuse, 0x80, RZ ;  /* 0x000000801e0d7824 */ /* 0x040fe200078e00ff */
[C---:B------:R-:W-:Y:S01]  /*32b0*/  LEA R28, P2, R30.reuse, R10, 0x3 ;  /* 0x0000000a1e1c7211 */ /* 0x040fe200078418ff */
[----:B------:R-:W-:Y:S01]  /*32c0*/  IMAD.IADD R36, R11, 0x1, R15 ;  /* 0x000000010b247824 */ /* 0x000fe200078e020f */
[----:B------:R-:W-:Y:S02]  /*32d0*/  SHF.L.U64.HI R11, R30, 0x7, R31 ;  /* 0x000000071e0b7819 */ /* 0x000fe4000001021f */
[----:B------:R-:W-:Y:S02]  /*32e0*/  IADD3 R12, P1, P0, R10, UR6, R13 ;  /* 0x000000060a0c7c10 */ /* 0x000fe4000f83e00d */
[----:B------:R-:W-:Y:S02]  /*32f0*/  IADD3.X R17, R36, UR7, RZ, P4, !PT ;  /* 0x0000000724117c10 */ /* 0x000fe4000a7fe4ff */
[----:B---3-5:R-:W-:-:S02]  /*3300*/  FSETP.NEU.AND P4, PT, R9, RZ, PT ;  /* 0x000000ff0900720b */ /* 0x028fc40003f8d000 */
[----:B------:R-:W-:Y:S02]  /*3310*/  LEA.HI.X R30, R30, R36, R31, 0x3, P2 ;  /* 0x000000241e1e7211 */ /* 0x000fe400010f1c1f */
[C---:B------:R-:W-:Y:S02]  /*3320*/  IADD3 R14, P2, R28.reuse, UR6, RZ ;  /* 0x000000061c0e7c10 */ /* 0x040fe4000ff5e0ff */
[----:B------:R-:W-:Y:S02]  /*3330*/  IADD3 R10, P5, P6, R28, UR6, R13 ;  /* 0x000000061c0a7c10 */ /* 0x000fe4000febe00d */
[--C-:B------:R-:W-:Y:S02]  /*3340*/  IADD3.X R13, R36, UR7, R11.reuse, P1, P0 ;  /* 0x00000007240d7c10 */ /* 0x100fe40008fe040b */
[C---:B------:R-:W-:Y:S02]  /*3350*/  IADD3.X R15, R30.reuse, UR7, RZ, P2, !PT ;  /* 0x000000071e0f7c10 */ /* 0x040fe400097fe4ff */
[----:B------:R-:W-:Y:S01]  /*3360*/  IADD3.X R11, R30, UR7, R11, P5, P6 ;  /* 0x000000071e0b7c10 */ /* 0x000fe2000afec40b */
[----:B------:R-:W-:Y:S06]  /*3370*/  @!P4 BRA `(.L_x_38) ;  /* 0x00000034009cc947 */ /* 0x000fec0003800000 */
[----:B------:R-:W-:Y:S01]  /*3380*/  ULDC.64 UR6, c[0x0][0x5b8] ;  /* 0x00016e0000067ab9 */ /* 0x000fe20000000a00 */
[----:B------:R-:W-:Y:S01]  /*3390*/  ISETP.GE.AND P0, PT, R34, 0x1, PT ;  /* 0x000000012200780c */ /* 0x000fe20003f06270 */
[----:B------:R-:W-:Y:S01]  /*33a0*/  IMAD R28, R29, UR6, RZ ;  /* 0x000000061d1c7c24 */ /* 0x000fe2000f8e02ff */
[----:B------:R-:W-:Y:S01]  /*33b0*/  ULDC.64 UR10, c[0x0][0x5a8] ;  /* 0x00016a00000a7ab9 */ /* 0x000fe20000000a00 */
[----:B------:R-:W-:Y:S01]  /*33c0*/  IMAD.WIDE.U32 R26, R7, UR6, R26 ;  /* 0x00000006071a7c25 */ /* 0x000fe2000f8e001a */
[----:B------:R-:W-:Y:S01]  /*33d0*/  ISETP.LT.OR P4, PT, R33, 0x1, !P0 ;  /* 0x000000012100780c */ /* 0x000fe20004781670 */
[----:B------:R-:W-:Y:S02]  /*33e0*/  BSSY B1, `(.L_x_39) ;  /* 0x000000c000017945 */ /* 0x000fe40003800000 */
[----:B------:R-:W-:Y:S01]  /*33f0*/  IMAD R7, R7, UR7, R28 ;  /* 0x0000000707077c24 */ /* 0x000fe2000f8e021c */
[----:B------:R-:W-:Y:S02]  /*3400*/  ULDC.64 UR6, c[0x0][0x5b0] ;  /* 0x00016c0000067ab9 */ /* 0x000fe40000000a00 */
[----:B------:R-:W-:-:S02]  /*3410*/  IMAD R30, R25, UR6, RZ ;  /* 0x00000006191e7c24 */ /* 0x000fc4000f8e02ff */
[----:B------:R-:W-:Y:S02]  /*3420*/  IMAD.IADD R27, R27, 0x1, R7 ;  /* 0x000000011b1b7824 */ /* 0x000fe400078e0207 */
[C---:B------:R-:W-:Y:S02]  /*3430*/  IMAD R7, R35.reuse, UR7, R30 ;  /* 0x0000000723077c24 */ /* 0x040fe4000f8e021e */
[----:B------:R-:W-:-:S03]  /*3440*/  IMAD.WIDE.U32 R28, R35, UR6, R26 ;  /* 0x00000006231c7c25 */ /* 0x000fc6000f8e001a */
[----:B------:R-:W-:-:S04]  /*3450*/  IADD3 R28, P1, R28, UR10, RZ ;  /* 0x0000000a1c1c7c10 */ /* 0x000fc8000ff3e0ff */
[--C-:B------:R-:W-:Y:S02]  /*3460*/  IADD3.X R29, R29, UR11, R7.reuse, P1, !PT ;  /* 0x0000000b1d1d7c10 */ /* 0x100fe40008ffe407 */
[----:B------:R-:W-:Y:S01]  /*3470*/  PRMT R7, RZ, 0x7610, R7 ;  /* 0x00007610ff077816 */ /* 0x000fe20000000007 */
[----:B------:R-:W-:Y:S06]  /*3480*/  @P4 BRA `(.L_x_40) ;  /* 0x0000000000044947 */ /* 0x000fec0003800000 */
[----:B------:R0:W5:Y:S02]  /*3490*/  LDG.E.U8 R7, desc[UR16][R28.64] ;  /* 0x000000101c077981 */ /* 0x000164000c1e1100 */
.L_x_40:
[----:B------:R-:W-:Y:S05]  /*34a0*/  BSYNC B1 ;  /* 0x0000000000017941 */ /* 0x000fea0003800000 */
.L_x_39:
[----:B-----5:R-:W-:Y:S01]  /*34b0*/  LOP3.LUT R7, R7, 0xff, RZ, 0xc0, !PT ;  /* 0x000000ff07077812 */ /* 0x020fe200078ec0ff */
[----:B------:R-:W-:Y:S01]  /*34c0*/  BSSY B1, `(.L_x_41) ;  /* 0x000000b000017945 */ /* 0x000fe20003800000 */
[----:B------:R-:W-:Y:S02]  /*34d0*/  ISETP.LT.OR P2, PT, R33, 0x2, !P0 ;  /* 0x000000022100780c */ /* 0x000fe40004741670 */
[----:B------:R-:W-:-:S05]  /*34e0*/  F2FP.F16.E5M2.UNPACK_B R7, R7 ;  /* 0x00000007ff07723e */ /* 0x000fca00020004ff */
[----:B------:R-:W-:Y:S01]  /*34f0*/  HADD2.F32 R30, -RZ, R7.H0_H0 ;  /* 0x20000007ff1e7230 */ /* 0x000fe20000004100 */
[----:B------:R-:W-:-:S04]  /*3500*/  PRMT R7, RZ, 0x7610, R7 ;  /* 0x00007610ff077816 */ /* 0x000fc80000000007 */
[----:B------:R-:W-:-:S04]  /*3510*/  FMUL R30, R30, R9 ;  /* 0x000000091e1e7220 */ /* 0x000fc80000400000 */
[----:B--2---:R-:W-:-:S05]  /*3520*/  FFMA R30, R147, R8, R30 ;  /* 0x00000008931e7223 */ /* 0x004fca000000001e */
[----:B------:R-:W-:-:S05]  /*3530*/  F2FP.SATFINITE.E5M2.F32.PACK_AB_MERGE_C R31, RZ, R30, RZ ;  /* 0x0000001eff1f723e */ /* 0x000fca00048060ff */
[----:B------:R1:W-:Y:S01]  /*3540*/  @!P4 STG.E.U8 desc[UR16][R16.64], R31 ;  /* 0x0000001f1000c986 */ /* 0x0003e2000c101110 */
[----:B------:R-:W-:Y:S05]  /*3550*/  @P2 BRA `(.L_x_42) ;  /* 0x0000000000042947 */ /* 0x000fea0003800000 */
[----:B------:R2:W5:Y:S02]  /*3560*/  LDG.E.U8 R7, desc[UR16][R28.64+0x1] ;  /* 0x000001101c077981 */ /* 0x000564000c1e1100 */
.L_x_42:
[----:B------:R-:W-:Y:S05]  /*3570*/  BSYNC B1 ;  /* 0x0000000000017941 */ /* 0x000fea0003800000 */
.L_x_41:
[----:B-----5:R-:W-:Y:S01]  /*3580*/  LOP3.LUT R7, R7, 0xff, RZ, 0xc0, !PT ;  /* 0x000000ff07077812 */ /* 0x020fe200078ec0ff */
[----:B------:R-:W-:Y:S01]  /*3590*/  BSSY B1, `(.L_x_43) ;  /* 0x0000013000017945 */ /* 0x000fe20003800000 */
[----:B------:R-:W-:Y:S02]  /*35a0*/  IADD3 R37, P1, R35, 0x8, RZ ;  /* 0x0000000823257810 */ /* 0x000fe40007f3e0ff */
[----:B------:R-:W-:-:S03]  /*35b0*/  F2FP.F16.E5M2.UNPACK_B R7, R7 ;  /* 0x00000007ff07723e */ /* 0x000fc600020004ff */
[----:B-1----:R-:W-:Y:S01]  /*35c0*/  IMAD.X R31, RZ, RZ, R25, P1 ;  /* 0x000000ffff1f7224 */ /* 0x002fe200008e0619 */
[----:B------:R-:W-:Y:S01]  /*35d0*/  ISETP.GE.AND P1, PT, R34, 0x9, PT ;  /* 0x000000092200780c */ /* 0x000fe20003f26270 */
[----:B------:R-:W-:Y:S02]  /*35e0*/  HADD2.F32 R30, -RZ, R7.H0_H0 ;  /* 0x20000007ff1e7230 */ /* 0x000fe40000004100 */
[----:B------:R-:W-:Y:S01]  /*35f0*/  IMAD R36, R31, UR6, RZ ;  /* 0x000000061f247c24 */ /* 0x000fe2000f8e02ff */
[----:B------:R-:W-:Y:S02]  /*3600*/  ISETP.LT.OR P5, PT, R33, 0x1, !P1 ;  /* 0x000000012100780c */ /* 0x000fe40004fa1670 */
[----:B------:R-:W-:Y:S01]  /*3610*/  FMUL R7, R30, R9 ;  /* 0x000000091e077220 */ /* 0x000fe20000400000 */
[----:B------:R-:W-:-:S04]  /*3620*/  IMAD.WIDE.U32 R30, R37, UR6, R26 ;  /* 0x00000006251e7c25 */ /* 0x000fc8000f8e001a */
[----:B------:R-:W-:Y:S01]  /*3630*/  FFMA R7, R142, R8, R7 ;  /* 0x000000088e077223 */ /* 0x000fe20000000007 */
[----:B------:R-:W-:Y:S01]  /*3640*/  IMAD R37, R37, UR7, R36 ;  /* 0x0000000725257c24 */ /* 0x000fe2000f8e0224 */
[----:B------:R-:W-:-:S03]  /*3650*/  IADD3 R30, P4, R30, UR10, RZ ;  /* 0x0000000a1e1e7c10 */ /* 0x000fc6000ff9e0ff */
[----:B------:R-:W-:Y:S02]  /*3660*/  F2FP.SATFINITE.E5M2.F32.PACK_AB_MERGE_C R39, RZ, R7, RZ ;  /* 0x00000007ff27723e */ /* 0x000fe400048060ff */
[----:B------:R-:W-:Y:S02]  /*3670*/  IADD3.X R31, R31, UR11, R37, P4, !PT ;  /* 0x0000000b1f1f7c10 */ /* 0x000fe4000a7fe425 */
[----:B------:R-:W-:Y:S01]  /*3680*/  PRMT R7, RZ, 0x7610, R7 ;  /* 0x00007610ff077816 */ /* 0x000fe20000000007 */
[----:B------:R1:W-:Y:S01]  /*3690*/  @!P2 STG.E.U8 desc[UR16][R16.64+0x1], R39 ;  /* 0x000001271000a986 */ /* 0x0003e2000c101110 */
[----:B------:R-:W-:Y:S05]  /*36a0*/  @P5 BRA `(.L_x_44) ;  /* 0x0000000000045947 */ /* 0x000fea0003800000 */
[----:B------:R3:W5:Y:S02]  /*36b0*/  LDG.E.U8 R7, desc[UR16][R30.64] ;  /* 0x000000101e077981 */ /* 0x000764000c1e1100 */
.L_x_44:
[----:B------:R-:W-:Y:S05]  /*36c0*/  BSYNC B1 ;  /* 0x0000000000017941 */ /* 0x000fea0003800000 */
.L_x_43:
[----:B-----5:R-:W-:Y:S01]  /*36d0*/  LOP3.LUT R7, R7, 0xff, RZ, 0xc0, !PT ;  /* 0x000000ff07077812 */ /* 0x020fe200078ec0ff */
[----:B------:R-:W-:Y:S01]  /*36e0*/  BSSY B1, `(.L_x_45) ;  /* 0x000000b000017945 */ /* 0x000fe20003800000 */
[----:B------:R-:W-:Y:S02]  /*36f0*/  ISETP.LT.OR P2, PT, R33, 0x2, !P1 ;  /* 0x000000022100780c */ /* 0x000fe40004f41670 */
[----:B------:R-:W-:-:S05]  /*3700*/  F2FP.F16.E5M2.UNPACK_B R7, R7 ;  /* 0x00000007ff07723e */ /* 0x000fca00020004ff */
[----:B------:R-:W-:Y:S01]  /*3710*/  HADD2.F32 R36, -RZ, R7.H0_H0 ;  /* 0x20000007ff247230 */ /* 0x000fe20000004100 */
[----:B------:R-:W-:-:S04]  /*3720*/  PRMT R7, RZ, 0x7610, R7 ;  /* 0x00007610ff077816 */ /* 0x000fc80000000007 */
[----:B------:R-:W-:-:S04]  /*3730*/  FMUL R36, R36, R9 ;  /* 0x0000000924247220 */ /* 0x000fc80000400000 */
[----:B------:R-:W-:-:S05]  /*3740*/  FFMA R36, R145, R8, R36 ;  /* 0x0000000891247223 */ /* 0x000fca0000000024 */
[----:B------:R-:W-:-:S05]  /*3750*/  F2FP.SATFINITE.E5M2.F32.PACK_AB_MERGE_C R37, RZ, R36, RZ ;  /* 0x00000024ff25723e */ /* 0x000fca00048060ff */
[----:B------:R4:W-:Y:S01]  /*3760*/  @!P5 STG.E.U8 desc[UR16][R14.64], R37 ;  /* 0x000000250e00d986 */ /* 0x0009e2000c101110 */
[----:B------:R-:W-:Y:S05]  /*3770*/  @P2 BRA `(.L_x_46) ;  /* 0x0000000000042947 */ /* 0x000fea0003800000 */
[----:B------:R0:W5:Y:S02]  /*3780*/  LDG.E.U8 R7, desc[UR16][R30.64+0x1] ;  /* 0x000001101e077981 */ /* 0x000164000c1e1100 */
.L_x_46:
[----:B------:R-:W-:Y:S05]  /*3790*/  BSYNC B1 ;  /* 0x0000000000017941 */ /* 0x000fea0003800000 */
.L_x_45:
[----:B-----5:R-:W-:Y:S01]  /*37a0*/  LOP3.LUT R7, R7, 0xff, RZ, 0xc0, !PT ;  /* 0x000000ff07077812 */ /* 0x020fe200078ec0ff */
[----:B------:R-:W-:Y:S01]  /*37b0*/  BSSY B1, `(.L_x_47) ;  /* 0x000000b000017945 */ /* 0x000fe20003800000 */
[----:B------:R-:W-:Y:S02]  /*37c0*/  ISETP.LT.OR P4, PT, R33, 0x9, !P0 ;  /* 0x000000092100780c */ /* 0x000fe40004781670 */
[----:B------:R-:W-:-:S05]  /*37d0*/  F2FP.F16.E5M2.UNPACK_B R7, R7 ;  /* 0x00000007ff07723e */ /* 0x000fca00020004ff */
[----:B------:R-:W-:-:S05]  /*37e0*/  HADD2.F32 R36, -RZ, R7.H0_H0 ;  /* 0x20000007ff247230 */ /* 0x000fca0000004100 */
[----:B------:R-:W-:-:S04]  /*37f0*/  FMUL R7, R36, R9 ;  /* 0x0000000924077220 */ /* 0x000fc80000400000 */
[----:B------:R-:W-:-:S05]  /*3800*/  FFMA R7, R140, R8, R7 ;  /* 0x000000088c077223 */ /* 0x000fca0000000007 */
[----:B----4-:R-:W-:Y:S02]  /*3810*/  F2FP.SATFINITE.E5M2.F32.PACK_AB_MERGE_C R37, RZ, R7, RZ ;  /* 0x00000007ff25723e */ /* 0x010fe400048060ff */
[----:B------:R-:W-:-:S03]  /*3820*/  PRMT R7, RZ, 0x7610, R7 ;  /* 0x00007610ff077816 */ /* 0x000fc60000000007 */
[----:B------:R4:W-:Y:S01]  /*3830*/  @!P2 STG.E.U8 desc[UR16][R14.64+0x1], R37 ;  /* 0x000001250e00a986 */ /* 0x0009e2000c101110 */
[----:B------:R-:W-:Y:S05]  /*3840*/  @P4 BRA `(.L_x_48) ;  /* 0x0000000000044947 */ /* 0x000fea0003800000 */
[----:B------:R0:W5:Y:S02]  /*3850*/  LDG.E.U8 R7, desc[UR16][R28.64+0x8] ;  /* 0x000008101c077981 */ /* 0x000164000c1e1100 */
.L_x_48:
[----:B------:R-:W-:Y:S05]  /*3860*/  BSYNC B1 ;  /* 0x0000000000017941 */ /* 0x000fea0003800000 */
.L_x_47:
        /* <DEDUP_REMOVED lines=8> */
[----:B----4-:R-:W-:-:S05]  /*38f0*/  F2FP.SATFINITE.E5M2.F32.PACK_AB_MERGE_C R37, RZ, R36, RZ ;  /* 0x00000024ff25723e */ /* 0x010fca00048060ff */
[----:B------:R4:W-:Y:S01]  /*3900*/  @!P4 STG.E.U8 desc[UR16][R16.64+0x8], R37 ;  /* 0x000008251000c986 */ /* 0x0009e2000c101110 */
[----:B------:R-:W-:Y:S05]  /*3910*/  @P2 BRA `(.L_x_50) ;  /* 0x0000000000042947 */ /* 0x000fea0003800000 */
[----:B------:R0:W5:Y:S02]  /*3920*/  LDG.E.U8 R7, desc[UR16][R28.64+0x9] ;  /* 0x000009101c077981 */ /* 0x000164000c1e1100 */
.L_x_50:
[----:B------:R-:W-:Y:S05]  /*3930*/  BSYNC B1 ;  /* 0x0000000000017941 */ /* 0x000fea0003800000 */
.L_x_49:
        /* <DEDUP_REMOVED lines=12> */
.L_x_52:
[----:B------:R-:W-:Y:S05]  /*3a00*/  BSYNC B1 ;  /* 0x0000000000017941 */ /* 0x000fea0003800000 */
.L_x_51:
        /* <DEDUP_REMOVED lines=12> */
.L_x_54:
[----:B------:R-:W-:Y:S05]  /*3ad0*/  BSYNC B1 ;  /* 0x0000000000017941 */ /* 0x000fea0003800000 */
.L_x_53:
        /* <DEDUP_REMOVED lines=12> */
.L_x_56:
[----:B------:R-:W-:Y:S05]  /*3ba0*/  BSYNC B1 ;  /* 0x0000000000017941 */ /* 0x000fea0003800000 */
.L_x_55:
        /* <DEDUP_REMOVED lines=12> */
.L_x_58:
[----:B------:R-:W-:Y:S05]  /*3c70*/  BSYNC B1 ;  /* 0x0000000000017941 */ /* 0x000fea0003800000 */
.L_x_57:
        /* <DEDUP_REMOVED lines=12> */
.L_x_60:
[----:B------:R-:W-:Y:S05]  /*3d40*/  BSYNC B1 ;  /* 0x0000000000017941 */ /* 0x000fea0003800000 */
.L_x_59:
        /* <DEDUP_REMOVED lines=12> */
.L_x_62:
[----:B------:R-:W-:Y:S05]  /*3e10*/  BSYNC B1 ;  /* 0x0000000000017941 */ /* 0x000fea0003800000 */
.L_x_61:
        /* <DEDUP_REMOVED lines=12> */
.L_x_64:
[----:B------:R-:W-:Y:S05]  /*3ee0*/  BSYNC B1 ;  /* 0x0000000000017941 */ /* 0x000fea0003800000 */
.L_x_63:
        /* <DEDUP_REMOVED lines=12> */
.L_x_66:
[----:B------:R-:W-:Y:S05]  /*3fb0*/  BSYNC B1 ;  /* 0x0000000000017941 */ /* 0x000fea0003800000 */
.L_x_65:
        /* <DEDUP_REMOVED lines=12> */
.L_x_68:
[----:B------:R-:W-:Y:S05]  /*4080*/  BSYNC B1 ;  /* 0x0000000000017941 */ /* 0x000fea0003800000 */
.L_x_67:
        /* <DEDUP_REMOVED lines=12> */
.L_x_70:
[----:B------:R-:W-:Y:S05]  /*4150*/  BSYNC B1 ;  /* 0x0000000000017941 */ /* 0x000fea0003800000 */
.L_x_69:
        /* <DEDUP_REMOVED lines=12> */
.L_x_72:
[----:B------:R-:W-:Y:S05]  /*4220*/  BSYNC B1 ;  /* 0x0000000000017941 */ /* 0x000fea0003800000 */
.L_x_71:
        /* <DEDUP_REMOVED lines=12> */
.L_x_74:
[----:B------:R-:W-:Y:S05]  /*42f0*/  BSYNC B1 ;  /* 0x0000000000017941 */ /* 0x000fea0003800000 */
.L_x_73:
        /* <DEDUP_REMOVED lines=12> */
.L_x_76:
[----:B------:R-:W-:Y:S05]  /*43c0*/  BSYNC B1 ;  /* 0x0000000000017941 */ /* 0x000fea0003800000 */
.L_x_75:
        /* <DEDUP_REMOVED lines=12> */
.L_x_78:
[----:B------:R-:W-:Y:S05]  /*4490*/  BSYNC B1 ;  /* 0x0000000000017941 */ /* 0x000fea0003800000 */
.L_x_77:
        /* <DEDUP_REMOVED lines=12> */
.L_x_80:
[----:B------:R-:W-:Y:S05]  /*4560*/  BSYNC B1 ;  /* 0x0000000000017941 */ /* 0x000fea0003800000 */
.L_x_79:
        /* <DEDUP_REMOVED lines=12> */
.L_x_82:
[----:B------:R-:W-:Y:S05]  /*4630*/  BSYNC B1 ;  /* 0x0000000000017941 */ /* 0x000fea0003800000 */
.L_x_81:
        /* <DEDUP_REMOVED lines=12> */
.L_x_84:
[----:B------:R-:W-:Y:S05]  /*4700*/  BSYNC B1 ;  /* 0x0000000000017941 */ /* 0x000fea0003800000 */
.L_x_83:
        /* <DEDUP_REMOVED lines=12> */
.L_x_86:
[----:B------:R-:W-:Y:S05]  /*47d0*/  BSYNC B1 ;  /* 0x0000000000017941 */ /* 0x000fea0003800000 */
.L_x_85:
        /* <DEDUP_REMOVED lines=12> */
.L_x_88:
[----:B------:R-:W-:Y:S05]  /*48a0*/  BSYNC B1 ;  /* 0x0000000000017941 */ /* 0x000fea0003800000 */
.L_x_87:
        /* <DEDUP_REMOVED lines=12> */
.L_x_90:
[----:B------:R-:W-:Y:S05]  /*4970*/  BSYNC B1 ;  /* 0x0000000000017941 */ /* 0x000fea0003800000 */
.L_x_89:
        /* <DEDUP_REMOVED lines=12> */
.L_x_92:
[----:B------:R-:W-:Y:S05]  /*4a40*/  BSYNC B1 ;  /* 0x0000000000017941 */ /* 0x000fea0003800000 */
.L_x_91:
        /* <DEDUP_REMOVED lines=12> */
.L_x_94:
[----:B------:R-:W-:Y:S05]  /*4b10*/  BSYNC B1 ;  /* 0x0000000000017941 */ /* 0x000fea0003800000 */
.L_x_93:
        /* <DEDUP_REMOVED lines=12> */
.L_x_96:
[----:B------:R-:W-:Y:S05]  /*4be0*/  BSYNC B1 ;  /* 0x0000000000017941 */ /* 0x000fea0003800000 */
.L_x_95:
        /* <DEDUP_REMOVED lines=12> */
.L_x_98:
[----:B------:R-:W-:Y:S05]  /*4cb0*/  BSYNC B1 ;  /* 0x0000000000017941 */ /* 0x000fea0003800000 */
.L_x_97:
[----:B-----5:R-:W-:Y:S01]  /*4cc0*/  LOP3.LUT R7, R7, 0xff, RZ, 0xc0, !PT ;  /* 0x000000ff07077812 */ /* 0x020fe200078ec0ff */
[----:B------:R-:W-:Y:S01]  /*4cd0*/  BSSY B1, `(.L_x_99) ;  /* 0x000000b000017945 */ /* 0x000fe20003800000 */
[----:B------:R-:W-:Y:S02]  /*4ce0*/  ISETP.LT.OR P2, PT, R33, 0x39, !P1 ;  /* 0x000000392100780c */ /* 0x000fe40004f41670 */
[----:B------:R-:W-:-:S05]  /*4cf0*/  F2FP.F16.E5M2.UNPACK_B R7, R7 ;  /* 0x00000007ff07723e */ /* 0x000fca00020004ff */
[----:B0-2---:R-:W-:-:S05]  /*4d00*/  HADD2.F32 R28, -RZ, R7.H0_H0 ;  /* 0x20000007ff1c7230 */ /* 0x005fca0000004100 */
[----:B------:R-:W-:-:S04]  /*4d10*/  FMUL R7, R28, R9 ;  /* 0x000000091c077220 */ /* 0x000fc80000400000 */
[----:B------:R-:W-:-:S05]  /*4d20*/  FFMA R7, R114, R8, R7 ;  /* 0x0000000872077223 */ /* 0x000fca0000000007 */
[----:B------:R-:W-:Y:S02]  /*4d30*/  F2FP.SATFINITE.E5M2.F32.PACK_AB_MERGE_C R29, RZ, R7, RZ ;  /* 0x00000007ff1d723e */ /* 0x000fe400048060ff */
[----:B------:R-:W-:-:S03]  /*4d40*/  PRMT R7, RZ, 0x7610, R7 ;  /* 0x00007610ff077816 */ /* 0x000fc60000000007 */
[----:B------:R0:W-:Y:S01]  /*4d50*/  @!P0 STG.E.U8 desc[UR16][R16.64+0x39], R29 ;  /* 0x0000391d10008986 */ /* 0x0001e2000c101110 */
[----:B------:R-:W-:Y:S05]  /*4d60*/  @P2 BRA `(.L_x_100) ;  /* 0x0000000000042947 */ /* 0x000fea0003800000 */
[----:B------:R2:W5:Y:S02]  /*4d70*/  LDG.E.U8 R7, desc[UR16][R30.64+0x38] ;  /* 0x000038101e077981 */ /* 0x000564000c1e1100 */
.L_x_100:
[----:B------:R-:W-:Y:S05]  /*4d80*/  BSYNC B1 ;  /* 0x0000000000017941 */ /* 0x000fea0003800000 */
.L_x_99:
[----:B-----5:R-:W-:Y:S01]  /*4d90*/  LOP3.LUT R7, R7, 0xff, RZ, 0xc0, !PT ;  /* 0x000000ff07077812 */ /* 0x020fe200078ec0ff */
[----:B------:R-:W-:Y:S01]  /*4da0*/  BSSY B1, `(.L_x_101) ;  /* 0x000000b000017945 */ /* 0x000fe20003800000 */
[----:B------:R-:W-:Y:S02]  /*4db0*/  ISETP.LT.OR P1, PT, R33, 0x3a, !P1 ;  /* 0x0000003a2100780c */ /* 0x000fe40004f21670 */
[----:B------:R-:W-:-:S05]  /*4dc0*/  F2FP.F16.E5M2.UNPACK_B R7, R7 ;  /* 0x00000007ff07723e */ /* 0x000fca00020004ff */
[----:B01--4-:R-:W-:Y:S01]  /*4dd0*/  HADD2.F32 R16, -RZ, R7.H0_H0 ;  /* 0x20000007ff107230 */ /* 0x013fe20000004100 */
[----:B------:R-:W-:-:S04]  /*4de0*/  PRMT R7, RZ, 0x7610, R7 ;  /* 0x00007610ff077816 */ /* 0x000fc80000000007 */
[----:B------:R-:W-:-:S04]  /*4df0*/  FMUL R16, R16, R9 ;  /* 0x0000000910107220 */ /* 0x000fc80000400000 */
[----:B------:R-:W-:-:S05]  /*4e00*/  FFMA R16, R117, R8, R16 ;  /* 0x0000000875107223 */ /* 0x000fca0000000010 */
[----:B------:R-:W-:-:S05]  /*4e10*/  F2FP.SATFINITE.E5M2.F32.PACK_AB_MERGE_C R17, RZ, R16, RZ ;  /* 0x00000010ff11723e */ /* 0x000fca00048060ff */
[----:B------:R0:W-:Y:S01]  /*4e20*/  @!P2 STG.E.U8 desc[UR16][R14.64+0x38], R17 ;  /* 0x000038110e00a986 */ /* 0x0001e2000c101110 */
[----:B------:R-:W-:Y:S05]  /*4e30*/  @P1 BRA `(.L_x_102) ;  /* 0x0000000000041947 */ /* 0x000fea0003800000 */
[----:B------:R1:W5:Y:S02]  /*4e40*/  LDG.E.U8 R7, desc[UR16][R30.64+0x39] ;  /* 0x000039101e077981 */ /* 0x000364000c1e1100 */
.L_x_102:
[----:B------:R-:W-:Y:S05]  /*4e50*/  BSYNC B1 ;  /* 0x0000000000017941 */ /* 0x000fea0003800000 */
.L_x_101:
[----:B-----5:R-:W-:Y:S01]  /*4e60*/  LOP3.LUT R7, R7, 0xff, RZ, 0xc0, !PT ;  /* 0x000000ff07077812 */ /* 0x020fe200078ec0ff */
[----:B------:R-:W-:Y:S01]  /*4e70*/  BSSY B1, `(.L_x_103) ;  /* 0x0000013000017945 */ /* 0x000fe20003800000 */
[----:B------:R-:W-:Y:S02]  /*4e80*/  IADD3 R29, P0, R35, 0x80, RZ ;  /* 0x00000080231d7810 */ /* 0x000fe40007f1e0ff */
[----:B------:R-:W-:-:S03]  /*4e90*/  F2FP.F16.E5M2.UNPACK_B R7, R7 ;  /* 0x00000007ff07723e */ /* 0x000fc600020004ff */
[----:B0-----:R-:W-:Y:S01]  /*4ea0*/  IMAD.X R17, RZ, RZ, R25, P0 ;  /* 0x000000ffff117224 */ /* 0x001fe200000e0619 */
        /* <DEDUP_REMOVED lines=9> */
[----:B-123--:R-:W-:Y:S02]  /*4f40*/  F2FP.SATFINITE.E5M2.F32.PACK_AB_MERGE_C R31, RZ, R7, RZ ;  /* 0x00000007ff1f723e */ /* 0x00efe400048060ff */
[----:B------:R-:W-:Y:S02]  /*4f50*/  IADD3.X R17, R17, UR11, R29, P2, !PT ;  /* 0x0000000b11117c10 */ /* 0x000fe400097fe41d */
[----:B------:R-:W-:Y:S01]  /*4f60*/  PRMT R7, RZ, 0x7610, R7 ;  /* 0x00007610ff077816 */ /* 0x000fe20000000007 */
[----:B------:R0:W-:Y:S01]  /*4f70*/  @!P1 STG.E.U8 desc[UR16][R14.64+0x39], R31 ;  /* 0x0000391f0e009986 */ /* 0x0001e2000c101110 */
[----:B------:R-:W-:Y:S05]  /*4f80*/  @P4 BRA `(.L_x_104) ;  /* 0x0000000000044947 */ /* 0x000fea0003800000 */
[----:B------:R1:W5:Y:S02]  /*4f90*/  LDG.E.U8 R7, desc[UR16][R16.64] ;  /* 0x0000001010077981 */ /* 0x000364000c1e1100 */
.L_x_104:
[----:B------:R-:W-:Y:S05]  /*4fa0*/  BSYNC B1 ;  /* 0x0000000000017941 */ /* 0x000fea0003800000 */
.L_x_103:
[----:B-----5:R-:W-:Y:S01]  /*4fb0*/  LOP3.LUT R7, R7, 0xff, RZ, 0xc0, !PT ;  /* 0x000000ff07077812 */ /* 0x020fe200078ec0ff */
[----:B------:R-:W-:Y:S01]  /*4fc0*/  BSSY B1, `(.L_x_105) ;  /* 0x000000b000017945 */ /* 0x000fe20003800000 */
[----:B------:R-:W-:Y:S02]  /*4fd0*/  ISETP.LT.OR P2, PT, R33, 0x2, !P0 ;  /* 0x000000022100780c */ /* 0x000fe40004741670 */
[----:B------:R-:W-:-:S05]  /*4fe0*/  F2FP.F16.E5M2.UNPACK_B R7, R7 ;  /* 0x00000007ff07723e */ /* 0x000fca00020004ff */
[----:B0-----:R-:W-:Y:S01]  /*4ff0*/  HADD2.F32 R14, -RZ, R7.H0_H0 ;  /* 0x20000007ff0e7230 */ /* 0x001fe20000004100 */
[----:B------:R-:W-:-:S04]  /*5000*/  PRMT R7, RZ, 0x7610, R7 ;  /* 0x00007610ff077816 */ /* 0x000fc80000000007 */
[----:B------:R-:W-:-:S04]  /*5010*/  FMUL R14, R14, R9 ;  /* 0x000000090e0e7220 */ /* 0x000fc80000400000 */
[----:B------:R-:W-:-:S05]  /*5020*/  FFMA R14, R115, R8, R14 ;  /* 0x00000008730e7223 */ /* 0x000fca000000000e */
[----:B------:R-:W-:-:S05]  /*5030*/  F2FP.SATFINITE.E5M2.F32.PACK_AB_MERGE_C R15, RZ, R14, RZ ;  /* 0x0000000eff0f723e */ /* 0x000fca00048060ff */
[----:B------:R0:W-:Y:S01]  /*5040*/  @!P4 STG.E.U8 desc[UR16][R12.64], R15 ;  /* 0x0000000f0c00c986 */ /* 0x0001e2000c101110 */
[----:B------:R-:W-:Y:S05]  /*5050*/  @P2 BRA `(.L_x_106) ;  /* 0x0000000000042947 */ /* 0x000fea0003800000 */
[----:B------:R2:W5:Y:S02]  /*5060*/  LDG.E.U8 R7, desc[UR16][R16.64+0x1] ;  /* 0x0000011010077981 */ /* 0x000564000c1e1100 */
.L_x_106:
[----:B------:R-:W-:Y:S05]  /*5070*/  BSYNC B1 ;  /* 0x0000000000017941 */ /* 0x000fea0003800000 */
.L_x_105:
[----:B-----5:R-:W-:Y:S01]  /*5080*/  LOP3.LUT R7, R7, 0xff, RZ, 0xc0, !PT ;  /* 0x000000ff07077812 */ /* 0x020fe200078ec0ff */
[----:B------:R-:W-:Y:S01]  /*5090*/  BSSY B1, `(.L_x_107) ;  /* 0x0000013000017945 */ /* 0x000fe20003800000 */
[----:B------:R-:W-:Y:S02]  /*50a0*/  IADD3 R35, P1, R35, 0x88, RZ ;  /* 0x0000008823237810 */ /* 0x000fe40007f3e0ff */
[----:B------:R-:W-:-:S03]  /*50b0*/  F2FP.F16.E5M2.UNPACK_B R7, R7 ;  /* 0x00000007ff07723e */ /* 0x000fc600020004ff */
[----:B------:R-:W-:Y:S01]  /*50c0*/  IMAD.X R24, RZ, RZ, R25, P1 ;  /* 0x000000ffff187224 */ /* 0x000fe200008e0619 */
[----:B------:R-:W-:Y:S01]  /*50d0*/  ISETP.GE.AND P1, PT, R34, 0x89, PT ;  /* 0x000000892200780c */ /* 0x000fe20003f26270 */
[----:B------:R-:W-:Y:S02]  /*50e0*/  HADD2.F32 R14, -RZ, R7.H0_H0 ;  /* 0x20000007ff0e7230 */ /* 0x000fe40000004100 */
[----:B------:R-:W-:Y:S01]  /*50f0*/  IMAD R24, R24, UR6, RZ ;  /* 0x0000000618187c24 */ /* 0x000fe2000f8e02ff */
[----:B------:R-:W-:Y:S01]  /*5100*/  ISETP.LT.OR P5, PT, R33, 0x1, !P1 ;  /* 0x000000012100780c */ /* 0x000fe20004fa1670 */
[----:B------:R-:W-:-:S04]  /*5110*/  IMAD.WIDE.U32 R26, R35, UR6, R26 ;  /* 0x00000006231a7c25 */ /* 0x000fc8000f8e001a */
[----:B------:R-:W-:Y:S01]  /*5120*/  FMUL R7, R14, R9 ;  /* 0x000000090e077220 */ /* 0x000fe20000400000 */
[----:B------:R-:W-:-:S03]  /*5130*/  IMAD R35, R35, UR7, R24 ;  /* 0x0000000723237c24 */ /* 0x000fc6000f8e0218 */
[----:B------:R-:W-:Y:S01]  /*5140*/  FFMA R7, R110, R8, R7 ;  /* 0x000000086e077223 */ /* 0x000fe20000000007 */
[----:B------:R-:W-:-:S04]  /*5150*/  IADD3 R14, P4, R26, UR10, RZ ;  /* 0x0000000a1a0e7c10 */ /* 0x000fc8000ff9e0ff */
[----:B------:R-:W-:Y:S02]  /*5160*/  F2FP.SATFINITE.E5M2.F32.PACK_AB_MERGE_C R25, RZ, R7, RZ ;  /* 0x00000007ff19723e */ /* 0x000fe400048060ff */
[----:B0-----:R-:W-:Y:S02]  /*5170*/  IADD3.X R15, R27, UR11, R35, P4, !PT ;  /* 0x0000000b1b0f7c10 */ /* 0x001fe4000a7fe423 */
[----:B------:R-:W-:Y:S01]  /*5180*/  PRMT R7, RZ, 0x7610, R7 ;  /* 0x00007610ff077816 */ /* 0x000fe20000000007 */
[----:B------:R0:W-:Y:S01]  /*5190*/  @!P2 STG.E.U8 desc[UR16][R12.64+0x1], R25 ;  /* 0x000001190c00a986 */ /* 0x0001e2000c101110 */
[----:B------:R-:W-:Y:S05]  /*51a0*/  @P5 BRA `(.L_x_108) ;  /* 0x0000000000045947 */ /* 0x000fea0003800000 */
[----:B------:R3:W5:Y:S02]  /*51b0*/  LDG.E.U8 R7, desc[UR16][R14.64] ;  /* 0x000000100e077981 */ /* 0x000764000c1e1100 */
.L_x_108:
[----:B------:R-:W-:Y:S05]  /*51c0*/  BSYNC B1 ;  /* 0x0000000000017941 */ /* 0x000fea0003800000 */
.L_x_107:
        /* <DEDUP_REMOVED lines=8> */
[----:B0-----:R-:W-:-:S05]  /*5250*/  F2FP.SATFINITE.E5M2.F32.PACK_AB_MERGE_C R25, RZ, R24, RZ ;  /* 0x00000018ff19723e */ /* 0x001fca00048060ff */
[----:B------:R0:W-:Y:S01]  /*5260*/  @!P5 STG.E.U8 desc[UR16][R10.64], R25 ;  /* 0x000000190a00d986 */ /* 0x0001e2000c101110 */
[----:B------:R-:W-:Y:S05]  /*5270*/  @P2 BRA `(.L_x_110) ;  /* 0x0000000000042947 */ /* 0x000fea0003800000 */
[----:B------:R4:W5:Y:S02]  /*5280*/  LDG.E.U8 R7, desc[UR16][R14.64+0x1] ;  /* 0x000001100e077981 */ /* 0x000964000c1e1100 */
.L_x_110:
[----:B------:R-:W-:Y:S05]  /*5290*/  BSYNC B1 ;  /* 0x0000000000017941 */ /* 0x000fea0003800000 */
.L_x_109:
[----:B-----5:R-:W-:Y:S01]  /*52a0*/  LOP3.LUT R7, R7, 0xff, RZ, 0xc0, !PT ;  /* 0x000000ff07077812 */ /* 0x020fe200078ec0ff */
[----:B------:R-:W-:Y:S01]  /*52b0*/  BSSY B1, `(.L_x_111) ;  /* 0x000000b000017945 */ /* 0x000fe20003800000 */
[----:B------:R-:W-:Y:S02]  /*52c0*/  ISETP.LT.OR P4, PT, R33, 0x9, !P0 ;  /* 0x000000092100780c */ /* 0x000fe40004781670 */
[----:B------:R-:W-:-:S05]  /*52d0*/  F2FP.F16.E5M2.UNPACK_B R7, R7 ;  /* 0x00000007ff07723e */ /* 0x000fca00020004ff */
[----:B------:R-:W-:-:S05]  /*52e0*/  HADD2.F32 R24, -RZ, R7.H0_H0 ;  /* 0x20000007ff187230 */ /* 0x000fca0000004100 */
[----:B------:R-:W-:-:S04]  /*52f0*/  FMUL R7, R24, R9 ;  /* 0x0000000918077220 */ /* 0x000fc80000400000 */
[----:B------:R-:W-:-:S05]  /*5300*/  FFMA R7, R108, R8, R7 ;  /* 0x000000086c077223 */ /* 0x000fca0000000007 */
[----:B0-----:R-:W-:Y:S02]  /*5310*/  F2FP.SATFINITE.E5M2.F32.PACK_AB_MERGE_C R25, RZ, R7, RZ ;  /* 0x00000007ff19723e */ /* 0x001fe400048060ff */
[----:B------:R-:W-:-:S03]  /*5320*/  PRMT R7, RZ, 0x7610, R7 ;  /* 0x00007610ff077816 */ /* 0x000fc60000000007 */
[----:B------:R0:W-:Y:S01]  /*5330*/  @!P2 STG.E.U8 desc[UR16][R10.64+0x1], R25 ;  /* 0x000001190a00a986 */ /* 0x0001e2000c101110 */
[----:B------:R-:W-:Y:S05]  /*5340*/  @P4 BRA `(.L_x_112) ;  /* 0x0000000000044947 */ /* 0x000fea0003800000 */
[----:B------:R0:W5:Y:S02]  /*5350*/  LDG.E.U8 R7, desc[UR16][R16.64+0x8] ;  /* 0x0000081010077981 */ /* 0x000164000c1e1100 */
.L_x_112:
[----:B------:R-:W-:Y:S05]  /*5360*/  BSYNC B1 ;  /* 0x0000000000017941 */ /* 0x000fea0003800000 */
.L_x_111:
        /* <DEDUP_REMOVED lines=12> */
.L_x_114:
[----:B------:R-:W-:Y:S05]  /*5430*/  BSYNC B1 ;  /* 0x0000000000017941 */ /* 0x000fea0003800000 */
.L_x_113:
        /* <DEDUP_REMOVED lines=12> */
.L_x_116:
[----:B------:R-:W-:Y:S05]  /*5500*/  BSYNC B1 ;  /* 0x0000000000017941 */ /* 0x000fea0003800000 */
.L_x_115:
        /* <DEDUP_REMOVED lines=12> */
.L_x_118:
[----:B------:R-:W-:Y:S05]  /*55d0*/  BSYNC B1 ;  /* 0x0000000000017941 */ /* 0x000fea0003800000 */
.L_x_117:
        /* <DEDUP_REMOVED lines=12> */
.L_x_120:
[----:B------:R-:W-:Y:S05]  /*56a0*/  BSYNC B1 ;  /* 0x0000000000017941 */ /* 0x000fea0003800000 */
.L_x_119:
        /* <DEDUP_REMOVED lines=12> */
.L_x_122:
[----:B------:R-:W-:Y:S05]  /*5770*/  BSYNC B1 ;  /* 0x0000000000017941 */ /* 0x000fea0003800000 */
.L_x_121:
        /* <DEDUP_REMOVED lines=12> */
.L_x_124:
[----:B------:R-:W-:Y:S05]  /*5840*/  BSYNC B1 ;  /* 0x0000000000017941 */ /* 0x000fea0003800000 */
.L_x_123:
        /* <DEDUP_REMOVED lines=12> */
.L_x_126:
[----:B------:R-:W-:Y:S05]  /*5910*/  BSYNC B1 ;  /* 0x0000000000017941 */ /* 0x000fea0003800000 */
.L_x_125:
        /* <DEDUP_REMOVED lines=12> */
.L_x_128:
[----:B------:R-:W-:Y:S05]  /*59e0*/  BSYNC B1 ;  /* 0x0000000000017941 */ /* 0x000fea0003800000 */
.L_x_127:
        /* <DEDUP_REMOVED lines=12> */
.L_x_130:
[----:B------:R-:W-:Y:S05]  /*5ab0*/  BSYNC B1 ;  /* 0x0000000000017941 */ /* 0x000fea0003800000 */
.L_x_129:
        /* <DEDUP_REMOVED lines=12> */
.L_x_132:
[----:B------:R-:W-:Y:S05]  /*5b80*/  BSYNC B1 ;  /* 0x0000000000017941 */ /* 0x000fea0003800000 */
.L_x_131:
        /* <DEDUP_REMOVED lines=12> */
.L_x_134:
[----:B------:R-:W-:Y:S05]  /*5c50*/  BSYNC B1 ;  /* 0x0000000000017941 */ /* 0x000fea0003800000 */
.L_x_133:
        /* <DEDUP_REMOVED lines=12> */
.L_x_136:
[----:B------:R-:W-:Y:S05]  /*5d20*/  BSYNC B1 ;  /* 0x0000000000017941 */ /* 0x000fea0003800000 */
.L_x_135:
        /* <DEDUP_REMOVED lines=12> */
.L_x_138:
[----:B------:R-:W-:Y:S05]  /*5df0*/  BSYNC B1 ;  /* 0x0000000000017941 */ /* 0x000fea0003800000 */
.L_x_137:
        /* <DEDUP_REMOVED lines=12> */
.L_x_140:
[----:B------:R-:W-:Y:S05]  /*5ec0*/  BSYNC B1 ;  /* 0x0000000000017941 */ /* 0x000fea0003800000 */
.L_x_139:
        /* <DEDUP_REMOVED lines=12> */
.L_x_142:
[----:B------:R-:W-:Y:S05]  /*5f90*/  BSYNC B1 ;  /* 0x0000000000017941 */ /* 0x000fea0003800000 */
.L_x_141:
        /* <DEDUP_REMOVED lines=12> */
.L_x_144:
[----:B------:R-:W-:Y:S05]  /*6060*/  BSYNC B1 ;  /* 0x0000000000017941 */ /* 0x000fea0003800000 */
.L_x_143:
        /* <DEDUP_REMOVED lines=12> */
.L_x_146:
[----:B------:R-:W-:Y:S05]  /*6130*/  BSYNC B1 ;  /* 0x0000000000017941 */ /* 0x000fea0003800000 */
.L_x_145:
        /* <DEDUP_REMOVED lines=12> */
.L_x_148:
[----:B------:R-:W-:Y:S05]  /*6200*/  BSYNC B1 ;  /* 0x0000000000017941 */ /* 0x000fea0003800000 */
.L_x_147:
        /* <DEDUP_REMOVED lines=12> */
.L_x_150:
[----:B------:R-:W-:Y:S05]  /*62d0*/  BSYNC B1 ;  /* 0x0000000000017941 */ /* 0x000fea0003800000 */
.L_x_149:
        /* <DEDUP_REMOVED lines=12> */
.L_x_152:
[----:B------:R-:W-:Y:S05]  /*63a0*/  BSYNC B1 ;  /* 0x0000000000017941 */ /* 0x000fea0003800000 */
.L_x_151:
        /* <DEDUP_REMOVED lines=12> */
.L_x_154:
[----:B------:R-:W-:Y:S05]  /*6470*/  BSYNC B1 ;  /* 0x0000000000017941 */ /* 0x000fea0003800000 */
.L_x_153:
        /* <DEDUP_REMOVED lines=12> */
.L_x_156:
[----:B------:R-:W-:Y:S05]  /*6540*/  BSYNC B1 ;  /* 0x0000000000017941 */ /* 0x000fea0003800000 */
.L_x_155:
        /* <DEDUP_REMOVED lines=12> */
.L_x_158:
[----:B------:R-:W-:Y:S05]  /*6610*/  BSYNC B1 ;  /* 0x0000000000017941 */ /* 0x000fea0003800000 */
.L_x_157:
        /* <DEDUP_REMOVED lines=12> */
.L_x_160:
[----:B------:R-:W-:Y:S05]  /*66e0*/  BSYNC B1 ;  /* 0x0000000000017941 */ /* 0x000fea0003800000 */
.L_x_159:
        /* <DEDUP_REMOVED lines=12> */
.L_x_162:
[----:B------:R-:W-:Y:S05]  /*67b0*/  BSYNC B1 ;  /* 0x0000000000017941 */ /* 0x000fea0003800000 */
.L_x_161:
[----:B-----5:R-:W-:Y:S01]  /*67c0*/  LOP3.LUT R7, R7, 0xff, RZ, 0xc0, !PT ;  /* 0x000000ff07077812 */ /* 0x020fe200078ec0ff */
[----:B------:R-:W-:Y:S01]  /*67d0*/  BSSY B1, `(.L_x_163) ;  /* 0x000000b000017945 */ /* 0x000fe20003800000 */
[----:B------:R-:W-:Y:S02]  /*67e0*/  ISETP.LT.OR P2, PT, R33, 0x39, !P1 ;  /* 0x000000392100780c */ /* 0x000fe40004f41670 */
[----:B------:R-:W-:-:S05]  /*67f0*/  F2FP.F16.E5M2.UNPACK_B R7, R7 ;  /* 0x00000007ff07723e */ /* 0x000fca00020004ff */
[----:B012---:R-:W-:-:S05]  /*6800*/  HADD2.F32 R16, -RZ, R7.H0_H0 ;  /* 0x20000007ff107230 */ /* 0x007fca0000004100 */
[----:B------:R-:W-:-:S04]  /*6810*/  FMUL R7, R16, R9 ;  /* 0x0000000910077220 */ /* 0x000fc80000400000 */
[----:B------:R-:W-:-:S05]  /*6820*/  FFMA R7, R18, R8, R7 ;  /* 0x0000000812077223 */ /* 0x000fca0000000007 */
[----:B------:R-:W-:Y:S02]  /*6830*/  F2FP.SATFINITE.E5M2.F32.PACK_AB_MERGE_C R17, RZ, R7, RZ ;  /* 0x00000007ff11723e */ /* 0x000fe400048060ff */
[----:B------:R-:W-:-:S03]  /*6840*/  PRMT R7, RZ, 0x7610, R7 ;  /* 0x00007610ff077816 */ /* 0x000fc60000000007 */
[----:B------:R0:W-:Y:S01]  /*6850*/  @!P0 STG.E.U8 desc[UR16][R12.64+0x39], R17 ;  /* 0x000039110c008986 */ /* 0x0001e2000c101110 */
[----:B------:R-:W-:Y:S05]  /*6860*/  @P2 BRA `(.L_x_164) ;  /* 0x0000000000042947 */ /* 0x000fea0003800000 */
[----:B------:R1:W5:Y:S02]  /*6870*/  LDG.E.U8 R7, desc[UR16][R14.64+0x38] ;  /* 0x000038100e077981 */ /* 0x000364000c1e1100 */
.L_x_164:
[----:B------:R-:W-:Y:S05]  /*6880*/  BSYNC B1 ;  /* 0x0000000000017941 */ /* 0x000fea0003800000 */
.L_x_163:
        /* <DEDUP_REMOVED lines=12> */
.L_x_166:
[----:B------:R-:W-:Y:S05]  /*6950*/  BSYNC B1 ;  /* 0x0000000000017941 */ /* 0x000fea0003800000 */
.L_x_165:
[----:B------:R-:W-:Y:S05]  /*6960*/  @P1 BRA `(.L_x_167) ;  /* 0x0000001000301947 */ /* 0x000fea0003800000 */
[----:B-----5:R-:W-:-:S04]  /*6970*/  LOP3.LUT R7, R7, 0xff, RZ, 0xc0, !PT ;  /* 0x000000ff07077812 */ /* 0x020fc800078ec0ff */
[----:B------:R-:W-:-:S05]  /*6980*/  F2FP.F16.E5M2.UNPACK_B R7, R7 ;  /* 0x00000007ff07723e */ /* 0x000fca00020004ff */
[----:B------:R-:W-:-:S05]  /*6990*/  HADD2.F32 R12, -RZ, R7.H0_H0 ;  /* 0x20000007ff0c7230 */ /* 0x000fca0000004100 */
[----:B------:R-:W-:-:S04]  /*69a0*/  FMUL R7, R12, R9 ;  /* 0x000000090c077220 */ /* 0x000fc80000400000 */
[----:B------:R-:W-:-:S05]  /*69b0*/  FFMA R7, R20, R8, R7 ;  /* 0x0000000814077223 */ /* 0x000fca0000000007 */
[----:B------:R-:W-:-:S05]  /*69c0*/  F2FP.SATFINITE.E5M2.F32.PACK_AB_MERGE_C R7, RZ, R7, RZ ;  /* 0x00000007ff07723e */ /* 0x000fca00048060ff */
[----:B------:R0:W-:Y:S01]  /*69d0*/  STG.E.U8 desc[UR16][R10.64+0x39], R7 ;  /* 0x000039070a007986 */ /* 0x0001e2000c101110 */
[----:B------:R-:W-:Y:S05]  /*69e0*/  BRA `(.L_x_167) ;  /* 0x0000001000107947 */ /* 0x000fea0003800000 */
.L_x_38:
[C---:B------:R-:W-:Y:S01]  /*69f0*/  ISETP.GE.AND P0, PT, R34.reuse, 0x1, PT ;  /* 0x000000012200780c */ /* 0x040fe20003f06270 */
[-C--:B--2---:R-:W-:Y:S01]  /*6a00*/  FMUL R147, R147, R8.reuse ;  /* 0x0000000893937220 */ /* 0x084fe20000400000 */
[----:B------:R-:W-:Y:S01]  /*6a10*/  ISETP.GE.AND P2, PT, R34, 0x9, PT ;  /* 0x000000092200780c */ /* 0x000fe20003f46270 */
[-C--:B------:R-:W-:Y:S01]  /*6a20*/  FMUL R142, R142, R8.reuse ;  /* 0x000000088e8e7220 */ /* 0x080fe20000400000 */
[----:B------:R-:W-:Y:S01]  /*6a30*/  ISETP.LT.OR P1, PT, R33, 0x1, !P0 ;  /* 0x000000012100780c */ /* 0x000fe20004721670 */
[-C--:B------:R-:W-:Y:S01]  /*6a40*/  FMUL R145, R145, R8.reuse ;  /* 0x0000000891917220 */ /* 0x080fe20000400000 */
[----:B------:R-:W-:Y:S01]  /*6a50*/  F2FP.SATFINITE.E5M2.F32.PACK_AB_MERGE_C R147, RZ, R147, RZ ;  /* 0x00000093ff93723e */ /* 0x000fe200048060ff */
[-C--:B------:R-:W-:Y:S01]  /*6a60*/  FMUL R140, R140, R8.reuse ;  /* 0x000000088c8c7220 */ /* 0x080fe20000400000 */
[----:B------:R-:W-:Y:S01]  /*6a70*/  ISETP.LT.OR P4, PT, R33, 0x2, !P0 ;  /* 0x000000022100780c */ /* 0x000fe20004781670 */
[-C--:B------:R-:W-:Y:S01]  /*6a80*/  FMUL R143, R143, R8.reuse ;  /* 0x000000088f8f7220 */ /* 0x080fe20000400000 */
[C---:B------:R-:W-:Y:S01]  /*6a90*/  ISETP.LT.OR P5, PT, R33.reuse, 0x1, !P2 ;  /* 0x000000012100780c */ /* 0x040fe200057a1670 */
[-C--:B------:R-:W-:Y:S01]  /*6aa0*/  FMUL R138, R138, R8.reuse ;  /* 0x000000088a8a7220 */ /* 0x080fe20000400000 */
[----:B------:R-:W-:Y:S01]  /*6ab0*/  ISETP.LT.OR P6, PT, R33, 0x2, !P2 ;  /* 0x000000022100780c */ /* 0x000fe200057c1670 */
[----:B------:R-:W-:Y:S01]  /*6ac0*/  FMUL R141, R141, R8 ;  /* 0x000000088d8d7220 */ /* 0x000fe20000400000 */
[----:B------:R-:W-:Y:S01]  /*6ad0*/  F2FP.SATFINITE.E5M2.F32.PACK_AB_MERGE_C R7, RZ, R142, RZ ;  /* 0x0000008eff07723e */ /* 0x000fe200048060ff */
[-C--:B------:R-:W-:Y:S01]  /*6ae0*/  FMUL R136, R136, R8.reuse ;  /* 0x0000000888887220 */ /* 0x080fe20000400000 */
[----:B------:R-:W-:Y:S01]  /*6af0*/  F2FP.SATFINITE.E5M2.F32.PACK_AB_MERGE_C R145, RZ, R145, RZ ;  /* 0x00000091ff91723e */ /* 0x000fe200048060ff */
[----:B------:R-:W-:Y:S01]  /*6b00*/  @!P1 STG.E.U8 desc[UR16][R16.64], R147 ;  /* 0x0000009310009986 */ /* 0x000fe2000c101110 */
[----:B------:R-:W-:Y:S01]  /*6b10*/  ISETP.LT.OR P1, PT, R33, 0x9, !P0 ;  /* 0x000000092100780c */ /* 0x000fe20004721670 */
[----:B------:R-:W-:Y:S01]  /*6b20*/  FMUL R139, R139, R8 ;  /* 0x000000088b8b7220 */ /* 0x000fe20000400000 */
[----:B------:R-:W-:Y:S01]  /*6b30*/  F2FP.SATFINITE.E5M2.F32.PACK_AB_MERGE_C R25, RZ, R140, RZ ;  /* 0x0000008cff19723e */ /* 0x000fe200048060ff */
[----:B------:R0:W-:Y:S01]  /*6b40*/  @!P4 STG.E.U8 desc[UR16][R16.64+0x1], R7 ;  /* 0x000001071000c986 */ /* 0x0001e2000c101110 */
[----:B------:R-:W-:Y:S01]  /*6b50*/  F2FP.SATFINITE.E5M2.F32.PACK_AB_MERGE_C R143, RZ, R143, RZ ;  /* 0x0000008fff8f723e */ /* 0x000fe200048060ff */
[-C--:B------:R-:W-:Y:S01]  /*6b60*/  FMUL R134, R134, R8.reuse ;  /* 0x0000000886867220 */ /* 0x080fe20000400000 */
[C---:B------:R-:W-:Y:S01]  /*6b70*/  ISETP.LT.OR P4, PT, R33.reuse, 0xa, !P0 ;  /* 0x0000000a2100780c */ /* 0x040fe20004781670 */
[----:B------:R-:W-:Y:S01]  /*6b80*/  @!P5 STG.E.U8 desc[UR16][R14.64], R145 ;  /* 0x000000910e00d986 */ /* 0x000fe2000c101110 */
[----:B------:R-:W-:Y:S01]  /*6b90*/  ISETP.LT.OR P5, PT, R33, 0x9, !P2 ;  /* 0x000000092100780c */ /* 0x000fe200057a1670 */
[-C--:B------:R-:W-:Y:S01]  /*6ba0*/  FMUL R137, R137, R8.reuse ;  /* 0x0000000889897220 */ /* 0x080fe20000400000 */
[----:B------:R-:W-:Y:S01]  /*6bb0*/  F2FP.SATFINITE.E5M2.F32.PACK_AB_MERGE_C R141, RZ, R141, RZ ;  /* 0x0000008dff8d723e */ /* 0x000fe200048060ff */
[----:B------:R1:W-:Y:S01]  /*6bc0*/  @!P6 STG.E.U8 desc[UR16][R14.64+0x1], R25 ;  /* 0x000001190e00e986 */ /* 0x0003e2000c101110 */
[C---:B------:R-:W-:Y:S01]  /*6bd0*/  ISETP.LT.OR P6, PT, R33.reuse, 0xa, !P2 ;  /* 0x0000000a2100780c */ /* 0x040fe200057c1670 */
[-C--:B------:R-:W-:Y:S01]  /*6be0*/  FMUL R132, R132, R8.reuse ;  /* 0x0000000884847220 */ /* 0x080fe20000400000 */
[----:B------:R-:W-:Y:S01]  /*6bf0*/  F2FP.SATFINITE.E5M2.F32.PACK_AB_MERGE_C R139, RZ, R139, RZ ;  /* 0x0000008bff8b723e */ /* 0x000fe200048060ff */
[----:B------:R-:W-:Y:S01]  /*6c00*/  @!P1 STG.E.U8 desc[UR16][R16.64+0x8], R143 ;  /* 0x0000088f10009986 */ /* 0x000fe2000c101110 */
[----:B------:R-:W-:Y:S01]  /*6c10*/  ISETP.LT.OR P1, PT, R33, 0x11, !P0 ;  /* 0x000000112100780c */ /* 0x000fe20004721670 */
[----:B------:R-:W-:Y:S01]  /*6c20*/  FMUL R135, R135, R8 ;  /* 0x0000000887877220 */ /* 0x000fe20000400000 */
[----:B0-----:R-:W-:Y:S01]  /*6c30*/  F2FP.SATFINITE.E5M2.F32.PACK_AB_MERGE_C R7, RZ, R138, RZ ;  /* 0x0000008aff07723e */ /* 0x001fe200048060ff */
[-C--:B------:R-:W-:Y:S01]  /*6c40*/  FMUL R130, R130, R8.reuse ;  /* 0x0000000882827220 */ /* 0x080fe20000400000 */
[----:B------:R-:W-:Y:S01]  /*6c50*/  F2FP.SATFINITE.E5M2.F32.PACK_AB_MERGE_C R137, RZ, R137, RZ ;  /* 0x00000089ff89723e */ /* 0x000fe200048060ff */
[----:B------:R-:W-:Y:S01]  /*6c60*/  FMUL R133, R133, R8 ;  /* 0x0000000885857220 */ /* 0x000fe20000400000 */
[----:B------:R-:W-:Y:S01]  /*6c70*/  F2FP.SATFINITE.E5M2.F32.PACK_AB_MERGE_C R135, RZ, R135, RZ ;  /* 0x00000087ff87723e */ /* 0x000fe200048060ff */
[----:B------:R0:W-:Y:S01]  /*6c80*/  @!P4 STG.E.U8 desc[UR16][R16.64+0x9], R7 ;  /* 0x000009071000c986 */ /* 0x0001e2000c101110 */
[----:B-1----:R-:W-:Y:S01]  /*6c90*/  F2FP.SATFINITE.E5M2.F32.PACK_AB_MERGE_C R25, RZ, R136, RZ ;  /* 0x00000088ff19723e */ /* 0x002fe200048060ff */
        /* <DEDUP_REMOVED lines=15> */
[-C--:B------:R-:W-:Y:S01]  /*6d90*/  FMUL R127, R127, R8.reuse ;  /* 0x000000087f7f7220 */ /* 0x080fe20000400000 */
[----:B------:R-:W-:Y:S01]  /*6da0*/  FMUL R122, R122, R8 ;  /* 0x000000087a7a7220 */ /* 0x000fe20000400000 */
[----:B------:R-:W-:Y:S01]  /*6db0*/  F2FP.SATFINITE.E5M2.F32.PACK_AB_MERGE_C R129, RZ, R129, RZ ;  /* 0x00000081ff81723e */ /* 0x000fe200048060ff */
[----:B------:R0:W-:Y:S01]  /*6dc0*/  @!P4 STG.E.U8 desc[UR16][R16.64+0x11], R7 ;  /* 0x000011071000c986 */ /* 0x0001e2000c101110 */
[----:B-1----:R-:W-:Y:S01]  /*6dd0*/  F2FP.SATFINITE.E5M2.F32.PACK_AB_MERGE_C R25, RZ, R132, RZ ;  /* 0x00000084ff19723e */ /* 0x002fe200048060ff */
[-C--:B------:R-:W-:Y:S01]  /*6de0*/  FMUL R125, R125, R8.reuse ;  /* 0x000000087d7d7220 */ /* 0x080fe20000400000 */
[C---:B------:R-:W-:Y:S01]  /*6df0*/  ISETP.LT.OR P4, PT, R33.reuse, 0x1a, !P0 ;  /* 0x0000001a2100780c */ /* 0x040fe20004781670 */
[----:B------:R-:W-:Y:S01]  /*6e00*/  @!P5 STG.E.U8 desc[UR16][R14.64+0x10], R137 ;  /* 0x000010890e00d986 */ /* 0x000fe2000c101110 */
[C---:B------:R-:W-:Y:S01]  /*6e10*/  ISETP.LT.OR P5, PT, R33.reuse, 0x19, !P2 ;  /* 0x000000192100780c */ /* 0x040fe200057a1670 */
[-C--:B------:R-:W-:Y:S01]  /*6e20*/  FMUL R120, R120, R8.reuse ;  /* 0x0000000878787220 */ /* 0x080fe20000400000 */
[----:B------:R-:W-:Y:S01]  /*6e30*/  F2FP.SATFINITE.E5M2.F32.PACK_AB_MERGE_C R127, RZ, R127, RZ ;  /* 0x0000007fff7f723e */ /* 0x000fe200048060ff */
[----:B------:R1:W-:Y:S01]  /*6e40*/  @!P6 STG.E.U8 desc[UR16][R14.64+0x11], R25 ;  /* 0x000011190e00e986 */ /* 0x0003e2000c101110 */
[----:B------:R-:W-:Y:S01]  /*6e50*/  ISETP.LT.OR P6, PT, R33, 0x1a, !P2 ;  /* 0x0000001a2100780c */ /* 0x000fe200057c1670 */
        /* <DEDUP_REMOVED lines=8> */
[-C--:B------:R-:W-:Y:S01]  /*6ee0*/  FMUL R116, R116, R8.reuse ;  /* 0x0000000874747220 */ /* 0x080fe20000400000 */
[----:B------:R-:W-:Y:S01]  /*6ef0*/  FMUL R114, R114, R8 ;  /* 0x0000000872727220 */ /* 0x000fe20000400000 */
[----:B-1----:R-:W-:Y:S01]  /*6f00*/  F2FP.SATFINITE.E5M2.F32.PACK_AB_MERGE_C R25, RZ, R128, RZ ;  /* 0x00000080ff19723e */ /* 0x002fe200048060ff */
[----:B------:R0:W-:Y:S01]  /*6f10*/  @!P4 STG.E.U8 desc[UR16][R16.64+0x19], R7 ;  /* 0x000019071000c986 */ /* 0x0001e2000c101110 */
[----:B------:R-:W-:Y:S01]  /*6f20*/  ISETP.LT.OR P4, PT, R33, 0x22, !P0 ;  /* 0x000000222100780c */ /* 0x000fe20004781670 */
[-C--:B------:R-:W-:Y:S01]  /*6f30*/  FMUL R119, R119, R8.reuse ;  /* 0x0000000877777220 */ /* 0x080fe20000400000 */
[----:B------:R-:W-:Y:S01]  /*6f40*/  F2FP.SATFINITE.E5M2.F32.PACK_AB_MERGE_C R121, RZ, R121, RZ ;  /* 0x00000079ff79723e */ /* 0x000fe200048060ff */
[----:B------:R-:W-:Y:S01]  /*6f50*/  @!P5 STG.E.U8 desc[UR16][R14.64+0x18], R133 ;  /* 0x000018850e00d986 */ /* 0x000fe2000c101110 */
[----:B------:R-:W-:Y:S01]  /*6f60*/  ISETP.LT.OR P5, PT, R33, 0x21, !P2 ;  /* 0x000000212100780c */ /* 0x000fe200057a1670 */
[----:B------:R-:W-:Y:S01]  /*6f70*/  FMUL R117, R117, R8 ;  /* 0x0000000875757220 */ /* 0x000fe20000400000 */
[----:B------:R-:W-:Y:S01]  /*6f80*/  F2FP.SATFINITE.E5M2.F32.PACK_AB_MERGE_C R27, RZ, R114, RZ ;  /* 0x00000072ff1b723e */ /* 0x000fe200048060ff */
[----:B------:R1:W-:Y:S01]  /*6f90*/  @!P6 STG.E.U8 desc[UR16][R14.64+0x19], R25 ;  /* 0x000019190e00e986 */ /* 0x0003e2000c101110 */
[----:B------:R-:W-:Y:S01]  /*6fa0*/  ISETP.LT.OR P6, PT, R33, 0x22, !P2 ;  /* 0x000000222100780c */ /* 0x000fe200057c1670 */
[-C--:B------:R-:W-:Y:S01]  /*6fb0*/  FMUL R112, R112, R8.reuse ;  /* 0x0000000870707220 */ /* 0x080fe20000400000 */
[-C--:B------:R-:W-:Y:S01]  /*6fc0*/  FMUL R115, R115, R8.reuse ;  /* 0x0000000873737220 */ /* 0x080fe20000400000 */
        /* <DEDUP_REMOVED lines=39> */
[-C--:B------:R-:W-:Y:S01]  /*7240*/  FMUL R103, R103, R8.reuse ;  /* 0x0000000867677220 */ /* 0x080fe20000400000 */
[----:B------:R-:W-:Y:S01]  /*7250*/  @!P1 STG.E.U8 desc[UR16][R16.64+0x30], R123 ;  /* 0x0000307b10009986 */ /* 0x000fe2000c101110 */
[----:B------:R-:W-:Y:S01]  /*7260*/  ISETP.LT.OR P1, PT, R33, 0x39, !P0 ;  /* 0x000000392100780c */ /* 0x000fe20004721670 */
[-C--:B------:R-:W-:Y:S01]  /*7270*/  FMUL R101, R101, R8.reuse ;  /* 0x0000000865657220 */ /* 0x080fe20000400000 */
[----:B------:R-:W-:Y:S01]  /*7280*/  ISETP.LT.OR P0, PT, R33, 0x3a, !P0 ;  /* 0x0000003a2100780c */ /* 0x000fe20004701670 */
[----:B------:R-:W-:Y:S01]  /*7290*/  FMUL R96, R96, R8 ;  /* 0x0000000860607220 */ /* 0x000fe20000400000 */
[----:B0-----:R-:W-:Y:S01]  /*72a0*/  F2FP.SATFINITE.E5M2.F32.PACK_AB_MERGE_C R7, RZ, R118, RZ ;  /* 0x00000076ff07723e */ /* 0x001fe200048060ff */
[-C--:B------:R-:W-:Y:S01]  /*72b0*/  FMUL R94, R94, R8.reuse ;  /* 0x000000085e5e7220 */ /* 0x080fe20000400000 */
[----:B------:R-:W-:Y:S01]  /*72c0*/  F2FP.SATFINITE.E5M2.F32.PACK_AB_MERGE_C R105, RZ, R105, RZ ;  /* 0x00000069ff69723e */ /* 0x000fe200048060ff */
[----:B------:R-:W-:Y:S01]  /*72d0*/  FMUL R97, R97, R8 ;  /* 0x0000000861617220 */ /* 0x000fe20000400000 */
[----:B-1----:R-:W-:Y:S01]  /*72e0*/  F2FP.SATFINITE.E5M2.F32.PACK_AB_MERGE_C R25, RZ, R116, RZ ;  /* 0x00000074ff19723e */ /* 0x002fe200048060ff */
[----:B------:R0:W-:Y:S01]  /*72f0*/  @!P4 STG.E.U8 desc[UR16][R16.64+0x31], R7 ;  /* 0x000031071000c986 */ /* 0x0001e2000c101110 */
[----:B------:R-:W-:Y:S01]  /*7300*/  ISETP.LT.OR P4, PT, R33, 0x39, !P2 ;  /* 0x000000392100780c */ /* 0x000fe20005781670 */
[-C--:B------:R-:W-:Y:S01]  /*7310*/  FMUL R99, R99, R8.reuse ;  /* 0x0000000863637220 */ /* 0x080fe20000400000 */
[----:B------:R-:W-:Y:S01]  /*7320*/  ISETP.LT.OR P2, PT, R33, 0x3a, !P2 ;  /* 0x0000003a2100780c */ /* 0x000fe20005741670 */
[----:B------:R-:W-:Y:S01]  /*7330*/  @!P5 STG.E.U8 desc[UR16][R14.64+0x30], R121 ;  /* 0x000030790e00d986 */ /* 0x000fe2000c101110 */
[----:B------:R-:W-:Y:S01]  /*7340*/  F2FP.SATFINITE.E5M2.F32.PACK_AB_MERGE_C R103, RZ, R103, RZ ;  /* 0x00000067ff67723e */ /* 0x000fe200048060ff */
[-C--:B------:R-:W-:Y:S01]  /*7350*/  FMUL R92, R92, R8.reuse ;  /* 0x000000085c5c7220 */ /* 0x080fe20000400000 */
[----:B------:R-:W-:Y:S01]  /*7360*/  F2FP.SATFINITE.E5M2.F32.PACK_AB_MERGE_C R101, RZ, R101, RZ ;  /* 0x00000065ff65723e */ /* 0x000fe200048060ff */
[----:B------:R-:W-:Y:S01]  /*7370*/  @!P6 STG.E.U8 desc[UR16][R14.64+0x31], R25 ;  /* 0x000031190e00e986 */ /* 0x000fe2000c101110 */
[----:B------:R-:W-:Y:S01]  /*7380*/  F2FP.SATFINITE.E5M2.F32.PACK_AB_MERGE_C R97, RZ, R97, RZ ;  /* 0x00000061ff61723e */ /* 0x000fe200048060ff */
[-C--:B------:R-:W-:Y:S01]  /*7390*/  FMUL R88, R88, R8.reuse ;  /* 0x0000000858587220 */ /* 0x080fe20000400000 */
[-C--:B------:R-:W-:Y:S01]  /*73a0*/  FMUL R95, R95, R8.reuse ;  /* 0x000000085f5f7220 */ /* 0x080fe20000400000 */
[----:B------:R-:W-:Y:S01]  /*73b0*/  @!P0 STG.E.U8 desc[UR16][R16.64+0x39], R27 ;  /* 0x0000391b10008986 */ /* 0x000fe2000c101110 */
[----:B------:R-:W-:Y:S01]  /*73c0*/  ISETP.GE.AND P0, PT, R34, 0x81, PT ;  /* 0x000000812200780c */ /* 0x000fe20003f06270 */
[----:B------:R-:W-:Y:S01]  /*73d0*/  FMUL R93, R93, R8 ;  /* 0x000000085d5d7220 */ /* 0x000fe20000400000 */
[----:B0-----:R-:W-:Y:S01]  /*73e0*/  F2FP.SATFINITE.E5M2.F32.PACK_AB_MERGE_C R7, RZ, R112, RZ ;  /* 0x00000070ff07723e */ /* 0x001fe200048060ff */
[----:B------:R0:W-:Y:S01]  /*73f0*/  @!P1 STG.E.U8 desc[UR16][R16.64+0x38], R119 ;  /* 0x0000387710009986 */ /* 0x0001e2000c101110 */
[C---:B------:R-:W-:Y:S01]  /*7400*/  ISETP.LT.OR P6, PT, R33.reuse, 0x1, !P0 ;  /* 0x000000012100780c */ /* 0x040fe200047c1670 */
[-C--:B------:R-:W-:Y:S01]  /*7410*/  FMUL R90, R90, R8.reuse ;  /* 0x000000085a5a7220 */ /* 0x080fe20000400000 */
[----:B------:R-:W-:Y:S01]  /*7420*/  ISETP.LT.OR P5, PT, R33, 0x2, !P0 ;  /* 0x000000022100780c */ /* 0x000fe200047a1670 */
[----:B------:R-:W-:Y:S01]  /*7430*/  @!P4 STG.E.U8 desc[UR16][R14.64+0x38], R117 ;  /* 0x000038750e00c986 */ /* 0x000fe2000c101110 */
[----:B------:R-:W-:Y:S01]  /*7440*/  ISETP.GE.AND P1, PT, R34, 0x89, PT ;  /* 0x000000892200780c */ /* 0x000fe20003f26270 */
[-C--:B------:R-:W-:Y:S01]  /*7450*/  FMUL R23, R23, R8.reuse ;  /* 0x0000000817177220 */ /* 0x080fe20000400000 */
[----:B------:R-:W-:Y:S01]  /*7460*/  F2FP.SATFINITE.E5M2.F32.PACK_AB_MERGE_C R99, RZ, R99, RZ ;  /* 0x00000063ff63723e */ /* 0x000fe200048060ff */
[----:B------:R1:W-:Y:S01]  /*7470*/  @!P2 STG.E.U8 desc[UR16][R14.64+0x39], R7 ;  /* 0x000039070e00a986 */ /* 0x0003e2000c101110 */
[----:B------:R-:W-:Y:S01]  /*7480*/  ISETP.LT.OR P4, PT, R33, 0x1, !P1 ;  /* 0x000000012100780c */ /* 0x000fe20004f81670 */
[-C--:B------:R-:W-:Y:S01]  /*7490*/  FMUL R91, R91, R8.reuse ;  /* 0x000000085b5b7220 */ /* 0x080fe20000400000 */
[----:B------:R-:W-:Y:S01]  /*74a0*/  ISETP.LT.OR P2, PT, R33, 0xa, !P0 ;  /* 0x0000000a2100780c */ /* 0x000fe20004741670 */
[----:B------:R-:W-:Y:S01]  /*74b0*/  FMUL R89, R89, R8 ;  /* 0x0000000859597220 */ /* 0x000fe20000400000 */
[----:B0-----:R-:W-:Y:S01]  /*74c0*/  F2FP.SATFINITE.E5M2.F32.PACK_AB_MERGE_C R17, RZ, R110, RZ ;  /* 0x0000006eff11723e */ /* 0x001fe200048060ff */
[----:B------:R-:W-:Y:S01]  /*74d0*/  @!P6 STG.E.U8 desc[UR16][R12.64], R115 ;  /* 0x000000730c00e986 */ /* 0x000fe2000c101110 */
[C---:B------:R-:W-:Y:S01]  /*74e0*/  ISETP.LT.OR P6, PT, R33.reuse, 0x2, !P1 ;  /* 0x000000022100780c */ /* 0x040fe20004fc1670 */
[-C--:B------:R-:W-:Y:S01]  /*74f0*/  FMUL R22, R22, R8.reuse ;  /* 0x0000000816167220 */ /* 0x080fe20000400000 */
[----:B------:R-:W-:Y:S01]  /*7500*/  F2FP.SATFINITE.E5M2.F32.PACK_AB_MERGE_C R95, RZ, R95, RZ ;  /* 0x0000005fff5f723e */ /* 0x000fe200048060ff */
[----:B------:R-:W-:Y:S01]  /*7510*/  @!P5 STG.E.U8 desc[UR16][R12.64+0x1], R17 ;  /* 0x000001110c00d986 */ /* 0x000fe2000c101110 */
[----:B------:R-:W-:Y:S01]  /*7520*/  ISETP.LT.OR P5, PT, R33, 0x9, !P0 ;  /* 0x000000092100780c */ /* 0x000fe200047a1670 */
[----:B------:R-:W-:Y:S01]  /*7530*/  FMUL R19, R19, R8 ;  /* 0x0000000813137220 */ /* 0x000fe20000400000 */
[----:B-1----:R-:W-:Y:S01]  /*7540*/  F2FP.SATFINITE.E5M2.F32.PACK_AB_MERGE_C R7, RZ, R108, RZ ;  /* 0x0000006cff07723e */ /* 0x002fe200048060ff */
[----:B------:R-:W-:Y:S01]  /*7550*/  @!P4 STG.E.U8 desc[UR16][R10.64], R113 ;  /* 0x000000710a00c986 */ /* 0x000fe2000c101110 */
[----:B------:R-:W-:Y:S01]  /*7560*/  F2FP.SATFINITE.E5M2.F32.PACK_AB_MERGE_C R15, RZ, R106, RZ ;  /* 0x0000006aff0f723e */ /* 0x000fe200048060ff */
[-C--:B------:R-:W-:Y:S01]  /*7570*/  FMUL R18, R18, R8.reuse ;  /* 0x0000000812127220 */ /* 0x080fe20000400000 */
[----:B------:R-:W-:Y:S01]  /*7580*/  ISETP.LT.OR P4, PT, R33, 0x9, !P1 ;  /* 0x000000092100780c */ /* 0x000fe20004f81670 */
[-C--:B------:R-:W-:Y:S01]  /*7590*/  FMUL R21, R21, R8.reuse ;  /* 0x0000000815157220 */ /* 0x080fe20000400000 */
[----:B------:R-:W-:Y:S01]  /*75a0*/  F2FP.SATFINITE.E5M2.F32.PACK_AB_MERGE_C R93, RZ, R93, RZ ;  /* 0x0000005dff5d723e */ /* 0x000fe200048060ff */
[----:B------:R0:W-:Y:S01]  /*75b0*/  @!P6 STG.E.U8 desc[UR16][R10.64+0x1], R7 ;  /* 0x000001070a00e986 */ /* 0x0001e2000c101110 */
[C---:B------:R-:W-:Y:S01]  /*75c0*/  ISETP.LT.OR P6, PT, R33.reuse, 0xa, !P1 ;  /* 0x0000000a2100780c */ /* 0x040fe20004fc1670 */
[----:B------:R-:W-:Y:S01]  /*75d0*/  FMUL R20, R20, R8 ;  /* 0x0000000814147220 */ /* 0x000fe20000400000 */
[----:B------:R-:W-:Y:S01]  /*75e0*/  F2FP.SATFINITE.E5M2.F32.PACK_AB_MERGE_C R23, RZ, R23, RZ ;  /* 0x00000017ff17723e */ /* 0x000fe200048060ff */
[----:B------:R1:W-:Y:S01]  /*75f0*/  @!P2 STG.E.U8 desc[UR16][R12.64+0x9], R15 ;  /* 0x0000090f0c00a986 */ /* 0x0003e2000c101110 */
[----:B------:R-:W-:-:S02]  /*7600*/  ISETP.LT.OR P2, PT, R33, 0x12, !P0 ;  /* 0x000000122100780c */ /* 0x000fc40004741670 */
[----:B------:R-:W-:Y:S01]  /*7610*/  F2FP.SATFINITE.E5M2.F32.PACK_AB_MERGE_C R91, RZ, R91, RZ ;  /* 0x0000005bff5b723e */ /* 0x000fe200048060ff */
[----:B------:R-:W-:Y:S01]  /*7620*/  @!P5 STG.E.U8 desc[UR16][R12.64+0x8], R109 ;  /* 0x0000086d0c00d986 */ /* 0x000fe2000c101110 */
[C---:B------:R-:W-:Y:S02]  /*7630*/  ISETP.LT.OR P5, PT, R33.reuse, 0x11, !P0 ;  /* 0x000000112100780c */ /* 0x040fe400047a1670 */
[----:B------:R-:W-:Y:S01]  /*7640*/  F2FP.SATFINITE.E5M2.F32.PACK_AB_MERGE_C R89, RZ, R89, RZ ;  /* 0x00000059ff59723e */ /* 0x000fe200048060ff */
[----:B------:R-:W-:Y:S01]  /*7650*/  @!P4 STG.E.U8 desc[UR16][R10.64+0x8], R111 ;  /* 0x0000086f0a00c986 */ /* 0x000fe2000c101110 */
[----:B0-----:R-:W-:Y:S02]  /*7660*/  F2FP.SATFINITE.E5M2.F32.PACK_AB_MERGE_C R7, RZ, R104, RZ ;  /* 0x00000068ff07723e */ /* 0x001fe400048060ff */
[C---:B------:R-:W-:Y:S02]  /*7670*/  ISETP.LT.OR P4, PT, R33.reuse, 0x11, !P1 ;  /* 0x000000112100780c */ /* 0x040fe40004f81670 */
[----:B-1----:R-:W-:Y:S01]  /*7680*/  F2FP.SATFINITE.E5M2.F32.PACK_AB_MERGE_C R15, RZ, R100, RZ ;  /* 0x00000064ff0f723e */ /* 0x002fe200048060ff */
[----:B------:R0:W-:Y:S01]  /*7690*/  @!P6 STG.E.U8 desc[UR16][R10.64+0x9], R7 ;  /* 0x000009070a00e986 */ /* 0x0001e2000c101110 */
[----:B------:R-:W-:-:S02]  /*76a0*/  ISETP.LT.OR P6, PT, R33, 0x12, !P1 ;  /* 0x000000122100780c */ /* 0x000fc40004fc1670 */
[----:B------:R-:W-:Y:S01]  /*76b0*/  F2FP.SATFINITE.E5M2.F32.PACK_AB_MERGE_C R19, RZ, R19, RZ ;  /* 0x00000013ff13723e */ /* 0x000fe200048060ff */
[----:B------:R1:W-:Y:S01]  /*76c0*/  @!P2 STG.E.U8 desc[UR16][R12.64+0x11], R15 ;  /* 0x0000110f0c00a986 */ /* 0x0003e2000c101110 */
[C---:B------:R-:W-:Y:S02]  /*76d0*/  ISETP.LT.OR P2, PT, R33.reuse, 0x1a, !P0 ;  /* 0x0000001a2100780c */ /* 0x040fe40004741670 */
[----:B------:R-:W-:Y:S01]  /*76e0*/  F2FP.SATFINITE.E5M2.F32.PACK_AB_MERGE_C R21, RZ, R21, RZ ;  /* 0x00000015ff15723e */ /* 0x000fe200048060ff */
[----:B------:R-:W-:Y:S01]  /*76f0*/  @!P5 STG.E.U8 desc[UR16][R12.64+0x10], R107 ;  /* 0x0000106b0c00d986 */ /* 0x000fe2000c101110 */
[----:B------:R-:W-:Y:S02]  /*7700*/  ISETP.LT.OR P5, PT, R33, 0x19, !P0 ;  /* 0x000000192100780c */ /* 0x000fe400047a1670 */
[----:B------:R-:W-:Y:S01]  /*7710*/  F2FP.SATFINITE.E5M2.F32.PACK_AB_MERGE_C R17, RZ, R20, RZ ;  /* 0x00000014ff11723e */ /* 0x000fe200048060ff */
[----:B------:R-:W-:Y:S01]  /*7720*/  @!P4 STG.E.U8 desc[UR16][R10.64+0x10], R105 ;  /* 0x000010690a00c986 */ /* 0x000fe2000c101110 */
[----:B0-----:R-:W-:-:S02]  /*7730*/  F2FP.SATFINITE.E5M2.F32.PACK_AB_MERGE_C R7, RZ, R102, RZ ;  /* 0x00000066ff07723e */ /* 0x001fc400048060ff */
[C---:B------:R-:W-:Y:S02]  /*7740*/  ISETP.LT.OR P4, PT, R33.reuse, 0x19, !P1 ;  /* 0x000000192100780c */ /* 0x040fe40004f81670 */
[----:B-1----:R-:W-:Y:S01]  /*7750*/  F2FP.SATFINITE.E5M2.F32.PACK_AB_MERGE_C R15, RZ, R98, RZ ;  /* 0x00000062ff0f723e */ /* 0x002fe200048060ff */
[----:B------:R0:W-:Y:S01]  /*7760*/  @!P6 STG.E.U8 desc[UR16][R10.64+0x11], R7 ;  /* 0x000011070a00e986 */ /* 0x0001e2000c101110 */
[----:B------:R-:W-:-:S03]  /*7770*/  ISETP.LT.OR P6, PT, R33, 0x1a, !P1 ;  /* 0x0000001a2100780c */ /* 0x000fc60004fc1670 */
[----:B------:R1:W-:Y:S01]  /*7780*/  @!P2 STG.E.U8 desc[UR16][R12.64+0x19], R15 ;  /* 0x0000190f0c00a986 */ /* 0x0003e2000c101110 */
[----:B------:R-:W-:-:S03]  /*7790*/  ISETP.LT.OR P2, PT, R33, 0x22, !P0 ;  /* 0x000000222100780c */ /* 0x000fc60004741670 */
[----:B------:R-:W-:Y:S01]  /*77a0*/  @!P5 STG.E.U8 desc[UR16][R12.64+0x18], R103 ;  /* 0x000018670c00d986 */ /* 0x000fe2000c101110 */
[C---:B------:R-:W-:Y:S02]  /*77b0*/  ISETP.LT.OR P5, PT, R33.reuse, 0x21, !P0 ;  /* 0x000000212100780c */ /* 0x040fe400047a1670 */
[----:B0-----:R-:W-:Y:S01]  /*77c0*/  F2FP.SATFINITE.E5M2.F32.PACK_AB_MERGE_C R7, RZ, R96, RZ ;  /* 0x00000060ff07723e */ /* 0x001fe200048060ff */
[----:B------:R-:W-:Y:S01]  /*77d0*/  @!P4 STG.E.U8 desc[UR16][R10.64+0x18], R101 ;  /* 0x000018650a00c986 */ /* 0x000fe2000c101110 */
        /* <DEDUP_REMOVED lines=25> */
[C---:B------:R-:W-:Y:S02]  /*7970*/  ISETP.LT.OR P2, PT, R33.reuse, 0x39, !P0 ;  /* 0x000000392100780c */ /* 0x040fe40004741670 */
[C---:B------:R-:W-:Y:S01]  /*7980*/  ISETP.LT.OR P0, PT, R33.reuse, 0x3a, !P0 ;  /* 0x0000003a2100780c */ /* 0x040fe20004701670 */
[----:B------:R1:W-:Y:S01]  /*7990*/  @!P5 STG.E.U8 desc[UR16][R12.64+0x30], R91 ;  /* 0x0000305b0c00d986 */ /* 0x0003e2000c101110 */
[C---:B------:R-:W-:Y:S02]  /*79a0*/  ISETP.LT.OR P5, PT, R33.reuse, 0x39, !P1 ;  /* 0x000000392100780c */ /* 0x040fe40004fa1670 */
[----:B------:R-:W-:Y:S01]  /*79b0*/  ISETP.LT.OR P1, PT, R33, 0x3a, !P1 ;  /* 0x0000003a2100780c */ /* 0x000fe20004f21670 */
[----:B------:R1:W-:Y:S01]  /*79c0*/  @!P4 STG.E.U8 desc[UR16][R10.64+0x30], R89 ;  /* 0x000030590a00c986 */ /* 0x0003e2000c101110 */
[----:B0-----:R-:W-:-:S05]  /*79d0*/  F2FP.SATFINITE.E5M2.F32.PACK_AB_MERGE_C R7, RZ, R22, RZ ;  /* 0x00000016ff07723e */ /* 0x001fca00048060ff */
[----:B------:R1:W-:Y:S04]  /*79e0*/  @!P6 STG.E.U8 desc[UR16][R10.64+0x31], R7 ;  /* 0x000031070a00e986 */ /* 0x0003e8000c101110 */
[----:B------:R1:W-:Y:S04]  /*79f0*/  @!P2 STG.E.U8 desc[UR16][R12.64+0x38], R19 ;  /* 0x000038130c00a986 */ /* 0x0003e8000c101110 */
[----:B------:R1:W-:Y:S04]  /*7a00*/  @!P0 STG.E.U8 desc[UR16][R12.64+0x39], R15 ;  /* 0x0000390f0c008986 */ /* 0x0003e8000c101110 */
[----:B------:R1:W-:Y:S04]  /*7a10*/  @!P5 STG.E.U8 desc[UR16][R10.64+0x38], R21 ;  /* 0x000038150a00d986 */ /* 0x0003e8000c101110 */
[----:B------:R1:W-:Y:S02]  /*7a20*/  @!P1 STG.E.U8 desc[UR16][R10.64+0x39], R17 ;  /* 0x000039110a009986 */ /* 0x0003e4000c101110 */
.L_x_167:
[----:B------:R-:W-:Y:S05]  /*7a30*/  BSYNC B0 ;  /* 0x0000000000007941 */ /* 0x000fea0003800000 */
.L_x_37:
[----:B------:R-:W-:Y:S01]  /*7a40*/  ULDC UR6, c[0x0][0xc] ;  /* 0x0000030000067ab9 */ /* 0x000fe20000000800 */
[----:B------:R-:W-:Y:S01]  /*7a50*/  ULDC UR7, c[0x0][0x10] ;  /* 0x0000040000077ab9 */ /* 0x000fe20000000800 */
[----:B01---5:R-:W0:Y:S01]  /*7a60*/  LDC R7, c[0x0][0x14] ;  /* 0x00000500ff077b82 */ /* 0x023e220000000800 */
[----:B------:R-:W-:Y:S01]  /*7a70*/  UIMAD.WIDE.U32 UR6, UR6, UR7, URZ ;  /* 0x00000007060672a5 */ /* 0x000fe2000f8e003f */
[----:B------:R-:W-:Y:S01]  /*7a80*/  PRMT R10, RZ, 0x7610, R10 ;  /* 0x00007610ff0a7816 */ /* 0x000fe2000000000a */
[----:B------:R-:W-:-:S04]  /*7a90*/  IMAD.MOV.U32 R11, RZ, RZ, -0x1 ;  /* 0xffffffffff0b7424 */ /* 0x000fc800078e00ff */
[----:B0-----:R-:W-:-:S04]  /*7aa0*/  IMAD.WIDE.U32 R2, R7, UR6, R2 ;  /* 0x0000000607027c25 */ /* 0x001fc8000f8e0002 */
[----:B------:R-:W-:Y:S01]  /*7ab0*/  IMAD R7, R7, UR7, RZ ;  /* 0x0000000707077c24 */ /* 0x000fe2000f8e02ff */
[----:B------:R-:W-:Y:S02]  /*7ac0*/  ULDC.64 UR6, c[0x0][0x650] ;  /* 0x0001940000067ab9 */ /* 0x000fe40000000a00 */
[----:B------:R-:W-:Y:S01]  /*7ad0*/  ISETP.GE.U32.AND P0, PT, R2, UR6, PT ;  /* 0x0000000602007c0c */ /* 0x000fe2000bf06070 */
[----:B------:R-:W-:Y:S02]  /*7ae0*/  IMAD.IADD R3, R3, 0x1, R7 ;  /* 0x0000000103037824 */ /* 0x000fe400078e0207 */
[----:B------:R-:W-:-:S03]  /*7af0*/  IMAD.MOV.U32 R7, RZ, RZ, -0x1 ;  /* 0xffffffffff077424 */ /* 0x000fc600078e00ff */
[----:B------:R-:W-:-:S13]  /*7b00*/  ISETP.GE.U32.AND.EX P0, PT, R3, UR7, PT, P0 ;  /* 0x0000000703007c0c */ /* 0x000fda000bf06100 */
[----:B------:R-:W-:Y:S05]  /*7b10*/  @P0 BRA `(.L_x_168) ;  /* 0x0000000400600947 */ /* 0x000fea0003800000 */
[----:B------:R-:W0:Y:S01]  /*7b20*/  S2R R22, SR_CTAID.X ;  /* 0x0000000000167919 */ /* 0x000e220000002500 */
[----:B------:R-:W1:Y:S01]  /*7b30*/  LDC.64 R16, c[0x0][0x628] ;  /* 0x00018a00ff107b82 */ /* 0x000e620000000a00 */
[----:B------:R-:W-:Y:S01]  /*7b40*/  ULDC UR6, c[0x0][0x150] ;  /* 0x0000540000067ab9 */ /* 0x000fe20000000800 */
[----:B--234-:R-:W-:Y:S01]  /*7b50*/  IMAD.MOV.U32 R14, RZ, RZ, R2 ;  /* 0x000000ffff0e7224 */ /* 0x01cfe200078e0002 */
[----:B------:R-:W2:Y:S01]  /*7b60*/  S2R R24, SR_CTAID.Y ;  /* 0x0000000000187919 */ /* 0x000ea20000002600 */
[----:B------:R-:W-:-:S04]  /*7b70*/  IMAD.MOV.U32 R15, RZ, RZ, R3 ;  /* 0x000000ffff0f7224 */ /* 0x000fc800078e0003 */
[----:B------:R-:W3:Y:S08]  /*7b80*/  LDC R25, c[0x0][0x144] ;  /* 0x00005100ff197b82 */ /* 0x000ef00000000800 */
[----:B------:R-:W4:Y:S08]  /*7b90*/  LDC R18, c[0x0][0x630] ;  /* 0x00018c00ff127b82 */ /* 0x000f300000000800 */
[----:B------:R-:W2:Y:S01]  /*7ba0*/  LDC.64 R20, c[0x0][0x620] ;  /* 0x00018800ff147b82 */ /* 0x000ea20000000a00 */
[----:B-1----:R-:W-:-:S04]  /*7bb0*/  ISETP.NE.U32.AND P0, PT, R16, RZ, PT ;  /* 0x000000ff1000720c */ /* 0x002fc80003f05070 */
[----:B------:R-:W-:Y:S02]  /*7bc0*/  ISETP.NE.AND.EX P0, PT, R17, RZ, PT, P0 ;  /* 0x000000ff1100720c */ /* 0x000fe40003f05300 */
[----:B0-----:R-:W-:-:S05]  /*7bd0*/  I2FP.F32.U32 R7, R22 ;  /* 0x0000001600077245 */ /* 0x001fca0000201000 */
[----:B------:R-:W-:-:S04]  /*7be0*/  FMUL R7, R7, UR6 ;  /* 0x0000000607077c20 */ /* 0x000fc80008400000 */
[----:B------:R0:W1:Y:S02]  /*7bf0*/  F2I.U32.TRUNC.NTZ R23, R7 ;  /* 0x0000000700177305 */ /* 0x000064000020f000 */
[----:B---34-:R-:W-:Y:S05]  /*7c00*/  @!P0 BRA `(.L_x_169) ;  /* 0x0000000000288947 */ /* 0x018fea0003800000 */
[----:B0-----:R-:W0:Y:S02]  /*7c10*/  LDC R7, c[0x0][0x634] ;  /* 0x00018d00ff077b82 */ /* 0x001e240000000800 */
        /* <DEDUP_REMOVED lines=9> */
.L_x_169:
[-CC-:B------:R-:W-:Y:S01]  /*7cb0*/  SHF.R.U64 R19, R14, R18.reuse, R15.reuse ;  /* 0x000000120e137219 */ /* 0x180fe2000000120f */
[----:B------:R-:W3:Y:S01]  /*7cc0*/  LDC.64 R30, c[0x0][0x640] ;  /* 0x00019000ff1e7b82 */ /* 0x000ee20000000a00 */
[----:B0-----:R-:W-:Y:S01]  /*7cd0*/  SHF.R.U32.HI R7, RZ, R18, R15 ;  /* 0x00000012ff077219 */ /* 0x001fe2000001160f */
[----:B-1----:R-:W-:Y:S01]  /*7ce0*/  IMAD.MOV R23, RZ, RZ, -R23 ;  /* 0x000000ffff177224 */ /* 0x002fe200078e0a17 */
[----:B------:R-:W-:Y:S01]  /*7cf0*/  IADD3 R13, P0, RZ, -R19, RZ ;  /* 0x80000013ff0d7210 */ /* 0x000fe20007f1e0ff */
[----:B------:R-:W-:Y:S02]  /*7d00*/  ULDC UR6, c[0x0][0x154] ;  /* 0x0000550000067ab9 */ /* 0x000fe40000000800 */
[----:B------:R-:W-:Y:S02]  /*7d10*/  IMAD R25, R25, R23, R22 ;  /* 0x0000001719197224 */ /* 0x000fe400078e0216 */
[----:B------:R-:W0:Y:S01]  /*7d20*/  LDC R14, c[0x0][0x618] ;  /* 0x00018600ff0e7b82 */ /* 0x000e220000000800 */
[----:B------:R-:W-:-:S02]  /*7d30*/  IMAD.X R7, RZ, RZ, ~R7, P0 ;  /* 0x000000ffff077224 */ /* 0x000fc400000e0e07 */
[----:B--2---:R-:W-:-:S04]  /*7d40*/  IMAD.WIDE.U32 R10, R13, R20, R2 ;  /* 0x000000140d0a7225 */ /* 0x004fc800078e0002 */
[----:B------:R-:W-:Y:S01]  /*7d50*/  IMAD R12, R7, R20, RZ ;  /* 0x00000014070c7224 */ /* 0x000fe200078e02ff */
[----:B------:R-:W1:Y:S03]  /*7d60*/  LDC R26, c[0x0][0x608] ;  /* 0x00018200ff1a7b82 */ /* 0x000e660000000800 */
[----:B------:R-:W-:Y:S02]  /*7d70*/  IMAD R7, R13, R21, R12 ;  /* 0x000000150d077224 */ /* 0x000fe400078e020c */
[----:B------:R-:W-:Y:S02]  /*7d80*/  IMAD.MOV.U32 R13, RZ, RZ, 0x1 ;  /* 0x00000001ff0d7424 */ /* 0x000fe400078e00ff */
[----:B------:R-:W-:Y:S01]  /*7d90*/  IMAD.IADD R7, R11, 0x1, R7 ;  /* 0x000000010b077824 */ /* 0x000fe200078e0207 */
[----:B------:R-:W2:Y:S01]  /*7da0*/  LDC R28, c[0x0][0x658] ;  /* 0x00019600ff1c7b82 */ /* 0x000ea20000000800 */
[----:B------:R-:W-:-:S02]  /*7db0*/  I2FP.F32.U32 R11, R24 ;  /* 0x00000018000b7245 */ /* 0x000fc40000201000 */
[----:B---3--:R-:W-:-:S03]  /*7dc0*/  ISETP.NE.U32.AND P0, PT, R30, RZ, PT ;  /* 0x000000ff1e00720c */ /* 0x008fc60003f05070 */
[----:B------:R-:W-:Y:S01]  /*7dd0*/  FMUL R12, R11, UR6 ;  /* 0x000000060b0c7c20 */ /* 0x000fe20008400000 */
[----:B------:R-:W-:Y:S01]  /*7de0*/  ISETP.NE.AND.EX P0, PT, R31, RZ, PT, P0 ;  /* 0x000000ff1f00720c */ /* 0x000fe20003f05300 */
[----:B------:R-:W3:Y:S01]  /*7df0*/  LDC R23, c[0x0][0x148] ;  /* 0x00005200ff177b82 */ /* 0x000ee20000000800 */
[-CC-:B0-----:R-:W-:Y:S01]  /*7e00*/  SHF.R.U64 R18, R10, R14.reuse, R7.reuse ;  /* 0x0000000e0a127219 */ /* 0x181fe20000001207 */
[----:B------:R0:W4:Y:S01]  /*7e10*/  F2I.U32.TRUNC.NTZ R20, R12 ;  /* 0x0000000c00147305 */ /* 0x000122000020f000 */
[----:B------:R-:W-:Y:S01]  /*7e20*/  SHF.R.U32.HI R7, RZ, R14, R7 ;  /* 0x0000000eff077219 */ /* 0x000fe20000011607 */
[----:B------:R-:W-:-:S04]  /*7e30*/  IMAD.MOV.U32 R11, RZ, RZ, -0x1 ;  /* 0xffffffffff0b7424 */ /* 0x000fc800078e00ff */
[----:B------:R-:W0:Y:S01]  /*7e40*/  LDC R22, c[0x0][0x600] ;  /* 0x00018000ff167b82 */ /* 0x000e220000000800 */
[-CC-:B-1----:R-:W-:Y:S02]  /*7e50*/  SHF.R.U64 R16, R18, R26.reuse, R7.reuse ;  /* 0x0000001a12107219 */ /* 0x182fe40000001207 */
[----:B------:R-:W-:-:S05]  /*7e60*/  SHF.R.U32.HI R7, RZ, R26, R7 ;  /* 0x0000001aff077219 */ /* 0x000fca0000011607 */
[----:B------:R-:W1:Y:S01]  /*7e70*/  LDC R29, c[0x0][0x648] ;  /* 0x00019200ff1d7b82 */ /* 0x000e620000000800 */
[-C--:B--2---:R-:W-:Y:S02]  /*7e80*/  SHF.L.U32 R10, R11, R28.reuse, RZ ;  /* 0x0000001c0b0a7219 */ /* 0x084fe400000006ff */
[-CC-:B------:R-:W-:Y:S02]  /*7e90*/  SHF.R.U64 R21, R16, R28.reuse, R7.reuse ;  /* 0x0000001c10157219 */ /* 0x180fe40000001207 */
[----:B------:R-:W-:Y:S02]  /*7ea0*/  SHF.R.U32.HI R11, RZ, R28, R7 ;  /* 0x0000001cff0b7219 */ /* 0x000fe40000011607 */
[----:B------:R-:W-:Y:S01]  /*7eb0*/  LOP3.LUT R27, RZ, R10, RZ, 0x33, !PT ;  /* 0x0000000aff1b7212 */ /* 0x000fe200078e33ff */
[----:B------:R-:W2:Y:S01]  /*7ec0*/  LDC R33, c[0x0][0x638] ;  /* 0x00018e00ff217b82 */ /* 0x000ea20000000800 */
[----:B------:R-:W-:Y:S01]  /*7ed0*/  SHF.L.U32 R28, R13, R28, RZ ;  /* 0x0000001c0d1c7219 */ /* 0x000fe200000006ff */
[----:B------:R-:W-:-:S06]  /*7ee0*/  IMAD.MOV.U32 R10, RZ, RZ, R21 ;  /* 0x000000ffff0a7224 */ /* 0x000fcc00078e0015 */
[----:B------:R-:W0:Y:S01]  /*7ef0*/  LDC R34, c[0x0][0x610] ;  /* 0x00018400ff227b82 */ /* 0x000e220000000800 */
[----:B----4-:R-:W-:Y:S05]  /*7f00*/  @!P0 BRA `(.L_x_170) ;  /* 0x0000000000288947 */ /* 0x010fea0003800000 */
[----:B------:R-:W4:Y:S02]  /*7f10*/  LDC R10, c[0x0][0x64c] ;  /* 0x00019300ff0a7b82 */ /* 0x000f240000000800 */
[----:B----4-:R-:W-:-:S05]  /*7f20*/  IADD3 R7, P0, R21, R10, RZ ;  /* 0x0000000a15077210 */ /* 0x010fca0007f1e0ff */
[----:B------:R-:W-:-:S04]  /*7f30*/  IMAD.X R17, RZ, RZ, R11, P0 ;  /* 0x000000ffff117224 */ /* 0x000fc800000e060b */
[----:B------:R-:W-:-:S04]  /*7f40*/  IMAD.WIDE.U32 R10, R17, R30, RZ ;  /* 0x0000001e110a7225 */ /* 0x000fc800078e00ff */
[----:B0-----:R-:W-:-:S04]  /*7f50*/  IMAD.WIDE.U32 R12, P0, R7, R31, R10 ;  /* 0x0000001f070c7225 */ /* 0x001fc8000780000a */
[----:B------:R-:W-:-:S04]  /*7f60*/  IMAD.WIDE.U32 R10, R7, R30, RZ ;  /* 0x0000001e070a7225 */ /* 0x000fc800078e00ff */
[----:B------:R-:W-:Y:S01]  /*7f70*/  IMAD.X R15, RZ, RZ, RZ, P0 ;  /* 0x000000ffff0f7224 */ /* 0x000fe200000e06ff */
[----:B------:R-:W-:Y:S01]  /*7f80*/  IADD3 RZ, P0, R11, R12, RZ ;  /* 0x0000000c0bff7210 */ /* 0x000fe20007f1e0ff */
[----:B------:R-:W-:-:S04]  /*7f90*/  IMAD.MOV.U32 R14, RZ, RZ, R13 ;  /* 0x000000ffff0e7224 */ /* 0x000fc800078e000d */
[----:B------:R-:W-:-:S08]  /*7fa0*/  IMAD.WIDE.U32.X R10, R17, R31, R14, P0 ;  /* 0x0000001f110a7225 */ /* 0x000fd000000e040e */
.L_x_170:
[----:B-1----:R-:W-:Y:S01]  /*7fb0*/  SHF.R.U64 R7, R10, R29, R11 ;  /* 0x0000001d0a077219 */ /* 0x002fe2000000120b */
[----:B0-----:R-:W-:Y:S01]  /*7fc0*/  VIADD R11, R22, 0xffffffff ;  /* 0xffffffff160b7836 */ /* 0x001fe20000000000 */
[----:B------:R-:W-:Y:S01]  /*7fd0*/  LOP3.LUT R32, R16, R27, RZ, 0xc0, !PT ;  /* 0x0000001b10207212 */ /* 0x000fe200078ec0ff */
[----:B------:R-:W-:Y:S02]  /*7fe0*/  IMAD.MOV R20, RZ, RZ, -R20 ;  /* 0x000000ffff147224 */ /* 0x000fe400078e0a14 */
[----:B------:R-:W-:Y:S01]  /*7ff0*/  IMAD.MOV R10, RZ, RZ, -R7 ;  /* 0x000000ffff0a7224 */ /* 0x000fe200078e0a07 */
[----:B------:R-:W-:Y:S01]  /*8000*/  LOP3.LUT R18, R18, R11, RZ, 0xc0, !PT ;  /* 0x0000000b12127212 */ /* 0x000fe200078ec0ff */
[----:B------:R-:W-:Y:S02]  /*8010*/  IMAD R32, R28, R7, R32 ;  /* 0x000000071c207224 */ /* 0x000fe400078e0220 */
[----:B---3--:R-:W-:Y:S02]  /*8020*/  @P3 IMAD R25, R23, R20, R24 ;  /* 0x0000001417193224 */ /* 0x008fe400078e0218 */
[----:B--2---:R-:W-:-:S02]  /*8030*/  IMAD R7, R10, R33, R21 ;  /* 0x000000210a077224 */ /* 0x004fc400078e0215 */
[----:B------:R-:W-:Y:S02]  /*8040*/  IMAD R32, R32, R34, R25 ;  /* 0x0000002220207224 */ /* 0x000fe400078e0219 */
[----:B------:R-:W-:Y:S02]  /*8050*/  IMAD R7, R7, R22, R18 ;  /* 0x0000001607077224 */ /* 0x000fe400078e0212 */
[----:B------:R-:W-:-:S03]  /*8060*/  IMAD.MOV.U32 R10, RZ, RZ, 0x1 ;  /* 0x00000001ff0a7424 */ /* 0x000fc600078e00ff */
[----:B------:R-:W-:Y:S02]  /*8070*/  SEL R11, R7, R32, !P3 ;  /* 0x00000020070b7207 */ /* 0x000fe40005800000 */
[----:B------:R-:W-:Y:S01]  /*8080*/  SEL R32, R32, R7, !P3 ;  /* 0x0000000720207207 */ /* 0x000fe20005800000 */
[----:B------:R-:W-:-:S07]  /*8090*/  IMAD.MOV.U32 R7, RZ, RZ, R19 ;  /* 0x000000ffff077224 */ /* 0x000fce00078e0013 */
.L_x_168:
[----:B------:R-:W-:Y:S01]  /*80a0*/  LOP3.LUT P0, RZ, R10, 0xff, RZ, 0xc0, !PT ;  /* 0x000000ff0aff7812 */ /* 0x000fe2000780c0ff */
[----:B------:R-:W-:-:S12]  /*80b0*/  IMAD.MOV.U32 R10, RZ, RZ, R32 ;  /* 0x000000ffff0a7224 */ /* 0x000fd800078e0020 */
[----:B------:R-:W-:Y:S05]  /*80c0*/  @P0 BRA `(.L_x_171) ;  /* 0xffffff9000380947 */ /* 0x000fea000383ffff */
[----:B------:R-:W-:Y:S05]  /*80d0*/  EXIT ;  /* 0x000000000000794d */ /* 0x000fea0003800000 */
.L_x_7:
[----:B0-----:R-:W-:Y:S01]  /*80e0*/  ULDC.64 UR4, c[0x0][0x650] ;  /* 0x0001940000047ab9 */ /* 0x001fe20000000a00 */
        /* <DEDUP_REMOVED lines=25> */
.L_x_173:
[----:B------:R-:W0:Y:S01]  /*8280*/  LDC.64 R28, c[0x0][0x640] ;  /* 0x00019000ff1c7b82 */ /* 0x000e220000000a00 */
[-CC-:B------:R-:W-:Y:S01]  /*8290*/  SHF.R.U64 R21, R16, R6.reuse, R17.reuse ;  /* 0x0000000610157219 */ /* 0x180fe20000001211 */
[----:B------:R-:W-:Y:S01]  /*82a0*/  IMAD.MOV.U32 R31, RZ, RZ, 0x1 ;  /* 0x00000001ff1f7424 */ /* 0x000fe200078e00ff */
[----:B------:R-:W-:Y:S02]  /*82b0*/  SHF.R.U32.HI R5, RZ, R6, R17 ;  /* 0x00000006ff057219 */ /* 0x000fe40000011611 */
        /* <DEDUP_REMOVED lines=9> */
[----:B0-----:R-:W-:Y:S01]  /*8350*/  ISETP.NE.U32.AND P0, PT, R28, RZ, PT ;  /* 0x000000ff1c00720c */ /* 0x001fe20003f05070 */
[----:B------:R-:W-:-:S03]  /*8360*/  IMAD.MOV.U32 R11, RZ, RZ, -0x1 ;  /* 0xffffffffff0b7424 */ /* 0x000fc600078e00ff */
[----:B------:R-:W-:Y:S02]  /*8370*/  ISETP.NE.AND.EX P0, PT, R29, RZ, PT, P0 ;  /* 0x000000ff1d00720c */ /* 0x000fe40003f05300 */
[----:B------:R-:W0:Y:S01]  /*8380*/  LDC R24, c[0x0][0x600] ;  /* 0x00018000ff187b82 */ /* 0x000e220000000800 */
[-CC-:B-1----:R-:W-:Y:S02]  /*8390*/  SHF.R.U64 R18, R10, R14.reuse, R5.reuse ;  /* 0x0000000e0a127219 */ /* 0x182fe40000001205 */
[----:B------:R-:W-:-:S05]  /*83a0*/  SHF.R.U32.HI R5, RZ, R14, R5 ;  /* 0x0000000eff057219 */ /* 0x000fca0000011605 */
        /* <DEDUP_REMOVED lines=21> */
.L_x_174:
[----:B-1----:R-:W-:Y:S01]  /*8500*/  SHF.R.U64 R6, R10, R25, R11 ;  /* 0x000000190a067219 */ /* 0x002fe2000000120b */
[----:B0-----:R-:W-:Y:S01]  /*8510*/  VIADD R11, R24, 0xffffffff ;  /* 0xffffffff180b7836 */ /* 0x001fe20000000000 */
[----:B------:R-:W-:Y:S01]  /*8520*/  SHF.L.U32 R9, R31, R26, RZ ;  /* 0x0000001a1f097219 */ /* 0x000fe200000006ff */
[----:B------:R-:W-:Y:S01]  /*8530*/  @P3 IMAD R12, R13, R20, R8 ;  /* 0x000000140d0c3224 */ /* 0x000fe200078e0208 */
[----:B------:R-:W-:Y:S01]  /*8540*/  LOP3.LUT R5, R22, R33, RZ, 0xc0, !PT ;  /* 0x0000002116057212 */ /* 0x000fe200078ec0ff */
[----:B------:R-:W-:Y:S01]  /*8550*/  IMAD.MOV R10, RZ, RZ, -R6 ;  /* 0x000000ffff0a7224 */ /* 0x000fe200078e0a06 */
[----:B------:R-:W-:Y:S01]  /*8560*/  LOP3.LUT R18, R18, R11, RZ, 0xc0, !PT ;  /* 0x0000000b12127212 */ /* 0x000fe200078ec0ff */
[----:B------:R-:W-:Y:S02]  /*8570*/  IMAD.MOV.U32 R16, RZ, RZ, R21 ;  /* 0x000000ffff107224 */ /* 0x000fe400078e0015 */
[----:B------:R-:W-:Y:S02]  /*8580*/  IMAD R9, R9, R6, R5 ;  /* 0x0000000609097224 */ /* 0x000fe400078e0205 */
[----:B--2---:R-:W-:-:S02]  /*8590*/  IMAD R5, R10, R27, R23 ;  /* 0x0000001b0a057224 */ /* 0x004fc400078e0217 */
[----:B---3--:R-:W-:Y:S02]  /*85a0*/  IMAD R12, R9, R30, R12 ;  /* 0x0000001e090c7224 */ /* 0x008fe400078e020c */
[----:B------:R-:W-:Y:S02]  /*85b0*/  IMAD.MOV.U32 R6, RZ, RZ, 0x1 ;  /* 0x00000001ff067424 */ /* 0x000fe400078e00ff */
[----:B------:R-:W-:-:S03]  /*85c0*/  IMAD R9, R5, R24, R18 ;  /* 0x0000001805097224 */ /* 0x000fc600078e0212 */
[----:B------:R-:W-:Y:S02]  /*85d0*/  PRMT R5, R6, 0x7610, R5 ;  /* 0x0000761006057816 */ /* 0x000fe40000000005 */
[----:B------:R-:W-:Y:S02]  /*85e0*/  SEL R6, R9, R12, !P3 ;  /* 0x0000000c09067207 */ /* 0x000fe40005800000 */
[----:B------:R-:W-:-:S07]  /*85f0*/  SEL R18, R12, R9, !P3 ;  /* 0x000000090c127207 */ /* 0x000fce0005800000 */
.L_x_172:
[----:B------:R-:W-:-:S08]  /*8600*/  NOP ;  /* 0x0000000000007918 */ /* 0x000fd00000000000 */
[----:B------:R-:W0:-:S00]  /*8610*/  USETMAXREG.DEALLOC.CTAPOOL 0x28 ;  /* 0x00000028000079c8 */ /* 0x000e0000080e0500 */
[----:B0-----:R-:W-:-:S13]  /*8620*/  ISETP.NE.AND P0, PT, R7, RZ, PT ;  /* 0x000000ff0700720c */ /* 0x001fda0003f05270 */
[----:B------:R-:W-:Y:S05]  /*8630*/  @P0 EXIT ;  /* 0x000000000000094d */ /* 0x000fea0003800000 */
[----:B------:R-:W-:Y:S01]  /*8640*/  LOP3.LUT P0, RZ, R5, 0xff, RZ, 0xc0, !PT ;  /* 0x000000ff05ff7812 */ /* 0x000fe2000780c0ff */
[----:B------:R-:W-:Y:S02]  /*8650*/  IMAD.MOV.U32 R5, RZ, RZ, 0x1 ;  /* 0x00000001ff057424 */ /* 0x000fe400078e00ff */
[----:B------:R-:W-:-:S10]  /*8660*/  IMAD.MOV.U32 R17, RZ, RZ, RZ ;  /* 0x000000ffff117224 */ /* 0x000fd400078e00ff */
[----:B------:R-:W-:Y:S05]  /*8670*/  @!P0 BRA `(.L_x_175) ;  /* 0x0000000c003c8947 */ /* 0x000fea0003800000 */
[----:B------:R-:W0:Y:S01]  /*8680*/  LDC R5, c[0x0][0x28c] ;  /* 0x0000a300ff057b82 */ /* 0x000e220000000800 */
[----:B------:R-:W1:Y:S01]  /*8690*/  S2R R12, SR_CgaCtaId ;  /* 0x00000000000c7919 */ /* 0x000e620000008800 */
[----:B------:R-:W-:Y:S01]  /*86a0*/  ULDC UR5, c[0x0][0x658] ;  /* 0x0001960000057ab9 */ /* 0x000fe20000000800 */
[----:B------:R-:W-:Y:S01]  /*86b0*/  UMOV UR7, 0xffffffff ;  /* 0xffffffff00077882 */ /* 0x000fe20000000000 */
[----:B------:R-:W-:Y:S01]  /*86c0*/  ULDC UR6, c[0x0][0xc] ;  /* 0x0000030000067ab9 */ /* 0x000fe20000000800 */
[----:B------:R-:W-:Y:S01]  /*86d0*/  USHF.L.U32 UR8, UR7, UR5, URZ ;  /* 0x0000000507087299 */ /* 0x000fe2000800063f */
[----:B------:R-:W-:Y:S01]  /*86e0*/  BSSY B0, `(.L_x_175) ;  /* 0x00000c8000007945 */ /* 0x000fe20003800000 */
[----:B------:R-:W-:Y:S01]  /*86f0*/  UMOV UR9, 0x1 ;  /* 0x0000000100097882 */ /* 0x000fe20000000000 */
[----:B------:R-:W-:Y:S01]  /*8700*/  ULDC UR7, c[0x0][0x10] ;  /* 0x0000040000077ab9 */ /* 0x000fe20000000800 */
[----:B------:R-:W-:Y:S01]  /*8710*/  USHF.L.U32 UR18, UR9, UR5, URZ ;  /* 0x0000000509127299 */ /* 0x000fe2000800063f */
[----:B------:R-:W-:Y:S01]  /*8720*/  IMAD.MOV.U32 R14, RZ, RZ, 0x1 ;  /* 0x00000001ff0e7424 */ /* 0x000fe200078e00ff */
[----:B------:R-:W-:Y:S01]  /*8730*/  UIMAD.WIDE.U32 UR6, UR6, UR7, URZ ;  /* 0x00000007060672a5 */ /* 0x000fe2000f8e003f */
[----:B------:R-:W-:Y:S01]  /*8740*/  LOP3.LUT R15, R4, 0x2, RZ, 0xfc, !PT ;  /* 0x00000002040f7812 */ /* 0x000fe200078efcff */
[----:B------:R-:W-:Y:S01]  /*8750*/  ULDC UR5, c[0x0][0x14] ;  /* 0x0000050000057ab9 */ /* 0x000fe20000000800 */
[----:B------:R-:W-:Y:S01]  /*8760*/  IMAD.MOV.U32 R17, RZ, RZ, RZ ;  /* 0x000000ffff117224 */ /* 0x000fe200078e00ff */
[----:B------:R-:W-:-:S02]  /*8770*/  UIMAD.WIDE.U32 UR20, UR6, UR5, URZ ;  /* 0x00000005061472a5 */ /* 0x000fc4000f8e003f */
[----:B------:R-:W-:Y:S01]  /*8780*/  UIMAD UR13, UR7, UR5, URZ ;  /* 0x00000005070d72a4 */ /* 0x000fe2000f8e023f */
[----:B------:R-:W-:Y:S01]  /*8790*/  ULDC UR4, c[0x0][0x600] ;  /* 0x0001800000047ab9 */ /* 0x000fe20000000800 */
[----:B------:R-:W-:Y:S02]  /*87a0*/  ULOP3.LUT UR17, URZ, UR8, URZ, 0x33, !UPT ;  /* 0x000000083f117292 */ /* 0x000fe4000f8e333f */
[----:B------:R-:W-:Y:S01]  /*87b0*/  UIADD3 UR4, UR4, -0x1, URZ ;  /* 0xffffffff04047890 */ /* 0x000fe2000fffe03f */
[----:B0-----:R-:W-:Y:S01]  /*87c0*/  VIADD R5, R5, 0x3f ;  /* 0x0000003f05057836 */ /* 0x001fe20000000000 */
[----:B------:R-:W-:Y:S01]  /*87d0*/  UIADD3 UR13, UR21, UR13, URZ ;  /* 0x0000000d150d7290 */ /* 0x000fe2000fffe03f */
[----:B------:R-:W-:-:S03]  /*87e0*/  ULDC.64 UR22, c[0x0][0x198] ;  /* 0x0000660000167ab9 */ /* 0x000fc60000000a00 */
[----:B------:R-:W-:-:S04]  /*87f0*/  SHF.R.S32.HI R8, RZ, 0x1f, R5 ;  /* 0x0000001fff087819 */ /* 0x000fc80000011405 */
[----:B------:R-:W-:Y:S01]  /*8800*/  LEA.HI R8, R8, R5, RZ, 0x6 ;  /* 0x0000000508087211 */ /* 0x000fe200078f30ff */
[C---:B-1----:R-:W-:Y:S02]  /*8810*/  IMAD.SHL.U32 R11, R12.reuse, 0x20, RZ ;  /* 0x000000200c0b7824 */ /* 0x042fe400078e00ff */
[----:B------:R-:W-:Y:S01]  /*8820*/  IMAD.SHL.U32 R12, R12, 0x800, RZ ;  /* 0x000008000c0c7824 */ /* 0x000fe200078e00ff */
[----:B------:R-:W-:Y:S01]  /*8830*/  SHF.R.S32.HI R10, RZ, 0x6, R8 ;  /* 0x00000006ff0a7819 */ /* 0x000fe20000011408 */
[----:B------:R-:W-:Y:S01]  /*8840*/  IMAD.MOV.U32 R5, RZ, RZ, 0x1 ;  /* 0x00000001ff057424 */ /* 0x000fe200078e00ff */
[----:B------:R-:W-:Y:S02]  /*8850*/  LOP3.LUT R11, R11, 0x20, RZ, 0xc0, !PT ;  /* 0x000000200b0b7812 */ /* 0x000fe400078ec0ff */
[----:B------:R-:W-:Y:S01]  /*8860*/  LOP3.LUT R12, R12, 0x800, RZ, 0xc0, !PT ;  /* 0x000008000c0c7812 */ /* 0x000fe200078ec0ff */
[----:B------:R-:W-:-:S07]  /*8870*/  VIADD R13, R10, 0x1 ;  /* 0x000000010a0d7836 */ /* 0x000fce0000000000 */
.L_x_186:
[----:B------:R-:W-:-:S03]  /*8880*/  UMOV UR5, 0xffffffff ;  /* 0xffffffff00057882 */ /* 0x000fc60000000000 */
[----:B------:R-:W-:Y:S05]  /*8890*/  BRA.DIV UR5, `(.L_x_176) ;  /* 0x0000000e05807947 */ /* 0x000fea000b800000 */
[----:B------:R-:W-:-:S13]  /*88a0*/  ELECT P0, URZ, PT ;  /* 0x00000000003f782f */ /* 0x000fda0003800000 */
.L_x_196:
[----:B------:R-:W0:Y:S01]  /*88b0*/  LDC R7, c[0x0][0x28c] ;  /* 0x0000a300ff077b82 */ /* 0x000e220000000800 */
[----:B------:R-:W-:Y:S01]  /*88c0*/  BSSY B1, `(.L_x_177) ;  /* 0x0000038000017945 */ /* 0x000fe20003800000 */
[----:B0-----:R-:W-:-:S13]  /*88d0*/  ISETP.LT.OR P0, PT, R7, 0x1, !P0 ;  /* 0x000000010700780c */ /* 0x001fda0004701670 */
[----:B------:R-:W-:Y:S05]  /*88e0*/  @P0 BRA `(.L_x_178) ;  /* 0x0000000000d40947 */ /* 0x000fea0003800000 */
[----:B------:R-:W-:Y:S02]  /*88f0*/  IMAD R19, R6, 0x40, R11 ;  /* 0x0000004006137824 */ /* 0x000fe400078e020b */
[----:B------:R-:W-:Y:S02]  /*8900*/  IMAD.SHL.U32 R20, R18, 0x100, RZ ;  /* 0x0000010012147824 */ /* 0x000fe400078e00ff */
[----:B------:R-:W-:Y:S02]  /*8910*/  IMAD.MOV.U32 R23, RZ, RZ, RZ ;  /* 0x000000ffff177224 */ /* 0x000fe400078e00ff */
[----:B------:R-:W-:Y:S02]  /*8920*/  IMAD.MOV.U32 R6, RZ, RZ, R13 ;  /* 0x000000ffff067224 */ /* 0x000fe400078e000d */
[----:B------:R-:W-:Y:S02]  /*8930*/  IMAD.MOV.U32 R7, RZ, RZ, R5 ;  /* 0x000000ffff077224 */ /* 0x000fe400078e0005 */
[----:B------:R-:W-:-:S07]  /*8940*/  IMAD.MOV.U32 R9, RZ, RZ, R17 ;  /* 0x000000ffff097224 */ /* 0x000fce00078e0011 */
.L_x_181:
[----:B------:R-:W0:Y:S01]  /*8950*/  S2R R21, SR_CgaCtaId ;  /* 0x0000000000157919 */ /* 0x000e220000008800 */
[----:B------:R-:W-:Y:S02]  /*8960*/  MOV R8, 0x400 ;  /* 0x0000040000087802 */ /* 0x000fe40000000f00 */
[----:B------:R-:W-:-:S13]  /*8970*/  LOP3.LUT P1, RZ, R0, 0x7f, RZ, 0xc0, !PT ;  /* 0x0000007f00ff7812 */ /* 0x000fda000782c0ff */
[----:B------:R-:W1:Y:S01]  /*8980*/  @!P1 LDC R18, c[0x0][0x500] ;  /* 0x00014000ff129b82 */ /* 0x000e620000000800 */
[----:B0-----:R-:W-:Y:S02]  /*8990*/  LEA R22, R21, R8, 0x18 ;  /* 0x0000000815167211 */ /* 0x001fe400078ec0ff */
[----:B------:R-:W-:-:S03]  /*89a0*/  SHF.L.U32 R8, R7, 0x1f, RZ ;  /* 0x0000001f07087819 */ /* 0x000fc600000006ff */
[----:B------:R-:W-:-:S04]  /*89b0*/  IMAD R21, R9, 0x8, R22 ;  /* 0x0000000809157824 */ /* 0x000fc800078e0216 */
[----:B------:R-:W0:Y:S02]  /*89c0*/  SYNCS.PHASECHK.TRANS64.TRYWAIT P0, [R21+URZ+0x18], R8 ;  /* 0x00001808150075a7 */ /* 0x000e24000800017f */
[----:B01----:R-:W-:Y:S05]  /*89d0*/  @!P0 BRA `(.L_x_179) ;  /* 0x0000000c00508947 */ /* 0x003fea0003800000 */
.L_x_197:
[----:B0-----:R-:W-:Y:S01]  /*89e0*/  PRMT R8, R15, 0x9910, RZ ;  /* 0x000099100f087816 */ /* 0x001fe200000000ff */
[----:B------:R0:W-:Y:S03]  /*89f0*/  @!P1 SYNCS.ARRIVE.TRANS64 RZ, [R21+URZ], R18 ;  /* 0x0000001215ff99a7 */ /* 0x0001e6000800003f */
[----:B------:R-:W-:-:S13]  /*8a00*/  ISETP.NE.AND P0, PT, R8, 0x2, PT ;  /* 0x000000020800780c */ /* 0x000fda0003f05270 */
[----:B0-----:R-:W-:Y:S05]  /*8a10*/  @P0 BRA `(.L_x_180) ;  /* 0x0000000000040947 */ /* 0x001fea0003800000 */
[----:B------:R-:W-:Y:S01]  /*8a20*/  BPT.TRAP 0x1 ;  /* 0x000000040000795c */ /* 0x000fe20000300000 */
.L_x_180:
[----:B------:R-:W-:Y:S01]  /*8a30*/  R2UR UR16, R22 ;  /* 0x00000000161072ca */ /* 0x000fe200000e0000 */
[----:B------:R-:W-:Y:S01]  /*8a40*/  IMAD R22, R9, 0x4000, R22 ;  /* 0x0000400009167824 */ /* 0x000fe200078e0216 */
[----:B------:R-:W-:Y:S01]  /*8a50*/  R2UR UR9, R21 ;  /* 0x00000000150972ca */ /* 0x000fe200000e0000 */
[C---:B------:R-:W-:Y:S01]  /*8a60*/  IMAD R8, R9.reuse, 0x1000, R12 ;  /* 0x0000100009087824 */ /* 0x040fe200078e020c */
[----:B------:R-:W-:Y:S01]  /*8a70*/  UIADD3 UR6, UP0, UR22, 0xf0, URZ ;  /* 0x000000f016067890 */ /* 0x000fe2000ff1e03f */
[----:B------:R-:W-:Y:S01]  /*8a80*/  VIADD R6, R6, 0xffffffff ;  /* 0xffffffff06067836 */ /* 0x000fe20000000000 */
[----:B------:R-:W-:Y:S01]  /*8a90*/  R2UR UR5, R22 ;  /* 0x00000000160572ca */ /* 0x000fe200000e0000 */
[----:B------:R-:W-:Y:S01]  /*8aa0*/  UIADD3 UR24, UP1, UR22, 0x1f0, URZ ;  /* 0x000001f016187890 */ /* 0x000fe2000ff3e03f */
[----:B------:R-:W-:Y:S01]  /*8ab0*/  R2UR UR8, R8 ;  /* 0x00000000080872ca */ /* 0x000fe200000e0000 */
[----:B------:R-:W-:Y:S01]  /*8ac0*/  UIADD3.X UR7, URZ, UR23, URZ, UP0, !UPT ;  /* 0x000000173f077290 */ /* 0x000fe200087fe43f */
[----:B------:R-:W-:Y:S01]  /*8ad0*/  R2UR UR11, R20 ;  /* 0x00000000140b72ca */ /* 0x000fe200000e0000 */
[----:B------:R-:W-:Y:S01]  /*8ae0*/  VIADD R9, R9, 0x1 ;  /* 0x0000000109097836 */ /* 0x000fe20000000000 */
[----:B------:R-:W-:Y:S01]  /*8af0*/  R2UR UR10, R23 ;  /* 0x00000000170a72ca */ /* 0x000fe200000e0000 */
[----:B------:R-:W-:Y:S01]  /*8b00*/  UIADD3.X UR25, URZ, UR23, URZ, UP1, !UPT ;  /* 0x000000173f197290 */ /* 0x000fe20008ffe43f */
[----:B------:R-:W-:Y:S01]  /*8b10*/  R2UR UR12, R16 ;  /* 0x00000000100c72ca */ /* 0x000fe200000e0000 */
[----:B------:R-:W-:Y:S01]  /*8b20*/  UMOV UR14, 0x0 ;  /* 0x00000000000e7882 */ /* 0x000fe20000000000 */
[----:B------:R-:W-:Y:S01]  /*8b30*/  R2UR UR19, R19 ;  /* 0x00000000131372ca */ /* 0x000fe200000e0000 */
[----:B------:R-:W-:Y:S01]  /*8b40*/  UMOV UR15, 0x10000000 ;  /* 0x10000000000f7882 */ /* 0x000fe20000000000 */
[----:B------:R-:W-:Y:S01]  /*8b50*/  ISETP.GT.AND P1, PT, R6, 0x1, PT ;  /* 0x000000010600780c */ /* 0x000fe20003f24270 */
[----:B------:R-:W-:Y:S01]  /*8b60*/  UIADD3 UR5, UR5, 0x100, URZ ;  /* 0x0000010005057890 */ /* 0x000fe2000fffe03f */
[----:B------:R-:W-:Y:S01]  /*8b70*/  ISETP.NE.AND P0, PT, R9, 0x3, PT ;  /* 0x000000030900780c */ /* 0x000fe20003f05270 */
[----:B------:R-:W-:Y:S01]  /*8b80*/  UIADD3 UR16, UR16, 0xc100, UR8 ;  /* 0x0000c10010107890 */ /* 0x000fe2000fffe008 */
[----:B------:R-:W-:Y:S01]  /*8b90*/  VIADD R23, R23, 0x40 ;  /* 0x0000004017177836 */ /* 0x000fe20000000000 */
[----:B------:R-:W-:Y:S01]  /*8ba0*/  UMOV UR26, 0x30000 ;  /* 0x00030000001a7882 */ /* 0x000fe20000000000 */
[----:B------:R-:W-:-:S02]  /*8bb0*/  SEL R8, RZ, 0x1, P0 ;  /* 0x00000001ff087807 */ /* 0x000fc40000000000 */
[----:B------:R-:W-:Y:S01]  /*8bc0*/  UMOV UR8, UR5 ;  /* 0x0000000500087c82 */ /* 0x000fe20008000000 */
[----:B------:R-:W-:Y:S01]  /*8bd0*/  SEL R9, R9, RZ, P0 ;  /* 0x000000ff09097207 */ /* 0x000fe20000000000 */
[----:B------:R0:W-:Y:S01]  /*8be0*/  UTMALDG.3D [UR8], [UR6], desc[UR14] ;  /* 0x00000e08060075b4 */ /* 0x0001e20008011000 */
[----:B------:R-:W-:Y:S01]  /*8bf0*/  LOP3.LUT R7, R7, R8, RZ, 0x3c, !PT ;  /* 0x0000000807077212 */ /* 0x000fe200078e3cff */
[----:B0-----:R-:W-:Y:S01]  /*8c00*/  UMOV UR11, UR19 ;  /* 0x00000013000b7c82 */ /* 0x001fe20008000000 */
[----:B------:R-:W-:Y:S02]  /*8c10*/  UMOV UR8, UR16 ;  /* 0x0000001000087c82 */ /* 0x000fe40008000000 */
[----:B------:R0:W-:Y:S02]  /*8c20*/  UTMALDG.3D.MULTICAST [UR8], [UR24], UR26, desc[UR14] ;  /* 0x00000e08180073b4 */ /* 0x0001e4000801181a */
[----:B0-----:R-:W-:Y:S05]  /*8c30*/  @P1 BRA `(.L_x_181) ;  /* 0xfffffffc00441947 */ /* 0x001fea000383ffff */
.L_x_178:
[----:B------:R-:W-:Y:S05]  /*8c40*/  BSYNC B1 ;  /* 0x0000000000017941 */ /* 0x000fea0003800000 */
.L_x_177:
[----:B------:R-:W-:Y:S01]  /*8c50*/  LOP3.LUT P1, RZ, R14, 0xff, RZ, 0xc0, !PT ;  /* 0x000000ff0eff7812 */ /* 0x000fe2000782c0ff */
[C---:B------:R-:W-:Y:S01]  /*8c60*/  IMAD.IADD R17, R10.reuse, 0x1, R17 ;  /* 0x000000010a117824 */ /* 0x040fe200078e0211 */
[----:B------:R-:W-:Y:S01]  /*8c70*/  ULDC.64 UR6, c[0x0][0x650] ;  /* 0x0001940000067ab9 */ /* 0x000fe20000000a00 */
[C---:B------:R-:W-:Y:S01]  /*8c80*/  ISETP.GE.U32.AND P2, PT, R10.reuse, 0x3, PT ;  /* 0x000000030a00780c */ /* 0x040fe20003f46070 */
[----:B------:R-:W-:Y:S01]  /*8c90*/  BSSY B1, `(.L_x_182) ;  /* 0x000006a000017945 */ /* 0x000fe20003800000 */
[----:B------:R-:W-:Y:S01]  /*8ca0*/  IMAD.MOV.U32 R18, RZ, RZ, -0x1 ;  /* 0xffffffffff127424 */ /* 0x000fe200078e00ff */
[----:B------:R-:W-:Y:S01]  /*8cb0*/  ISETP.GT.U32.AND P0, PT, R17, 0x2, PT ;  /* 0x000000021100780c */ /* 0x000fe20003f04070 */
[----:B------:R-:W-:Y:S01]  /*8cc0*/  IMAD.MOV.U32 R16, RZ, RZ, -0x1 ;  /* 0xffffffffff107424 */ /* 0x000fe200078e00ff */
[----:B------:R-:W-:Y:S02]  /*8cd0*/  PRMT R14, RZ, 0x7610, R14 ;  /* 0x00007610ff0e7816 */ /* 0x000fe4000000000e */
[----:B------:R-:W-:-:S03]  /*8ce0*/  ISETP.LT.U32.AND P0, PT, R10, 0x3, P0 ;  /* 0x000000030a00780c */ /* 0x000fc60000701070 */
[----:B------:R-:W0:Y:S01]  /*8cf0*/  @P1 S2R R7, SR_CgaCtaId ;  /* 0x0000000000071919 */ /* 0x000e220000008800 */
[----:B------:R-:W-:-:S04]  /*8d00*/  @P1 MOV R6, 0x400 ;  /* 0x0000040000061802 */ /* 0x000fc80000000f00 */
[----:B0-----:R-:W-:Y:S01]  /*8d10*/  @P1 LEA R8, R7, R6, 0x18 ;  /* 0x0000000607081211 */ /* 0x001fe200078ec0ff */
[----:B------:R-:W-:Y:S01]  /*8d20*/  IMAD.WIDE.U32 R6, R17, -0x55555555, RZ ;  /* 0xaaaaaaab11067825 */ /* 0x000fe200078e00ff */
[----:B------:R-:W-:Y:S02]  /*8d30*/  SEL R6, RZ, 0x1, !P0 ;  /* 0x00000001ff067807 */ /* 0x000fe40004000000 */
[----:B------:R0:W-:Y:S01]  /*8d40*/  @P1 SYNCS.ARRIVE.TRANS64.A1T0 RZ, [R8+URZ+0x48], RZ ;  /* 0x000048ff08ff19a7 */ /* 0x0001e2000810003f */
[----:B------:R-:W-:Y:S02]  /*8d50*/  IADD3 R2, P1, R2, UR20, RZ ;  /* 0x0000001402027c10 */ /* 0x000fe4000ff3e0ff */
[----:B------:R-:W-:Y:S01]  /*8d60*/  LOP3.LUT R5, R5, R6, RZ, 0x3c, !PT ;  /* 0x0000000605057212 */ /* 0x000fe200078e3cff */
[----:B------:R-:W-:Y:S01]  /*8d70*/  IMAD.MOV.U32 R6, RZ, RZ, -0x1 ;  /* 0xffffffffff067424 */ /* 0x000fe200078e00ff */
[----:B------:R-:W-:Y:S02]  /*8d80*/  IADD3.X R3, R3, UR13, RZ, P1, !PT ;  /* 0x0000000d03037c10 */ /* 0x000fe40008ffe4ff */
[----:B------:R-:W-:-:S02]  /*8d90*/  ISETP.GE.U32.AND P0, PT, R2, UR6, PT ;  /* 0x0000000602007c0c */ /* 0x000fc4000bf06070 */
[----:B0-----:R-:W-:Y:S02]  /*8da0*/  SHF.R.U32.HI R8, RZ, 0x1, R7 ;  /* 0x00000001ff087819 */ /* 0x001fe40000011607 */
[----:B------:R-:W-:Y:S02]  /*8db0*/  ISETP.GE.U32.AND.EX P0, PT, R3, UR7, PT, P0 ;  /* 0x0000000703007c0c */ /* 0x000fe4000bf06100 */
[----:B------:R-:W-:Y:S01]  /*8dc0*/  @P2 LOP3.LUT R5, R5, 0x1, R8, 0x78, !PT ;  /* 0x0000000105052812 */ /* 0x000fe200078e7808 */
[----:B------:R-:W-:Y:S01]  /*8dd0*/  IMAD R17, R8, -0x3, R17 ;  /* 0xfffffffd08117824 */ /* 0x000fe200078e0211 */
[----:B------:R-:W-:-:S09]  /*8de0*/  PRMT R7, RZ, 0x7610, R7 ;  /* 0x00007610ff077816 */ /* 0x000fd20000000007 */
[----:B------:R-:W-:Y:S05]  /*8df0*/  @P0 BRA `(.L_x_183) ;  /* 0x00000004004c0947 */ /* 0x000fea0003800000 */
[----:B------:R-:W0:Y:S01]  /*8e00*/  S2R R18, SR_CTAID.X ;  /* 0x0000000000127919 */ /* 0x000e220000002500 */
[----:B------:R-:W-:Y:S01]  /*8e10*/  ULDC.64 UR6, c[0x0][0x628] ;  /* 0x00018a0000067ab9 */ /* 0x000fe20000000a00 */
[----:B------:R-:W-:Y:S01]  /*8e20*/  ULDC UR8, c[0x0][0x630] ;  /* 0x00018c0000087ab9 */ /* 0x000fe20000000800 */
[----:B------:R-:W-:Y:S01]  /*8e30*/  ISETP.NE.U32.AND P0, PT, RZ, UR6, PT ;  /* 0x00000006ff007c0c */ /* 0x000fe2000bf05070 */
[----:B------:R-:W1:Y:S01]  /*8e40*/  S2R R19, SR_CTAID.Y ;  /* 0x0000000000137919 */ /* 0x000e620000002600 */
[----:B------:R-:W-:Y:S01]  /*8e50*/  ULDC UR9, c[0x0][0x150] ;  /* 0x0000540000097ab9 */ /* 0x000fe20000000800 */
[----:B------:R-:W-:Y:S01]  /*8e60*/  IMAD.MOV.U32 R6, RZ, RZ, R2 ;  /* 0x000000ffff067224 */ /* 0x000fe200078e0002 */
[----:B------:R-:W-:Y:S01]  /*8e70*/  ISETP.NE.AND.EX P0, PT, RZ, UR7, PT, P0 ;  /* 0x00000007ff007c0c */ /* 0x000fe2000bf05300 */
[----:B------:R-:W-:Y:S01]  /*8e80*/  IMAD.MOV.U32 R7, RZ, RZ, R3 ;  /* 0x000000ffff077224 */ /* 0x000fe200078e0003 */
[----:B0-----:R-:W-:-:S11]  /*8e90*/  I2FP.F32.U32 R20, R18 ;  /* 0x0000001200147245 */ /* 0x001fd60000201000 */
[----:B------:R-:W-:Y:S05]  /*8ea0*/  @!P0 BRA `(.L_x_184) ;  /* 0x0000000000288947 */ /* 0x000fea0003800000 */
[----:B------:R-:W-:Y:S02]  /*8eb0*/  ULDC UR5, c[0x0][0x634] ;  /* 0x00018d0000057ab9 */ /* 0x000fe40000000800 */
[----:B------:R-:W-:-:S05]  /*8ec0*/  IADD3 R7, P0, R2, UR5, RZ ;  /* 0x0000000502077c10 */ /* 0x000fca000ff1e0ff */
[----:B------:R-:W-:-:S04]  /*8ed0*/  IMAD.X R21, RZ, RZ, R3, P0 ;  /* 0x000000ffff157224 */ /* 0x000fc800000e0603 */
[----:B------:R-:W-:-:S04]  /*8ee0*/  IMAD.WIDE.U32 R8, R21, UR6, RZ ;  /* 0x0000000615087c25 */ /* 0x000fc8000f8e00ff */
[----:B------:R-:W-:-:S04]  /*8ef0*/  IMAD.WIDE.U32 R8, P0, R7, UR7, R8 ;  /* 0x0000000707087c25 */ /* 0x000fc8000f800008 */
[----:B------:R-:W-:-:S04]  /*8f00*/  IMAD.WIDE.U32 R6, R7, UR6, RZ ;  /* 0x0000000607067c25 */ /* 0x000fc8000f8e00ff */
[----:B------:R-:W-:Y:S01]  /*8f10*/  IMAD.MOV.U32 R6, RZ, RZ, R9 ;  /* 0x000000ffff067224 */ /* 0x000fe200078e0009 */
[----:B------:R-:W-:Y:S01]  /*8f20*/  IADD3 RZ, P1, R7, R8, RZ ;  /* 0x0000000807ff7210 */ /* 0x000fe20007f3e0ff */
[----:B------:R-:W-:-:S04]  /*8f30*/  IMAD.X R7, RZ, RZ, RZ, P0 ;  /* 0x000000ffff077224 */ /* 0x000fc800000e06ff */
[----:B------:R-:W-:-:S08]  /*8f40*/  IMAD.WIDE.U32.X R6, R21, UR7, R6, P1 ;  /* 0x0000000715067c25 */ /* 0x000fd000088e0406 */
.L_x_184:
[--C-:B------:R-:W-:Y:S01]  /*8f50*/  SHF.R.U64 R16, R6, UR8, R7.reuse ;  /* 0x0000000806107c19 */ /* 0x100fe20008001207 */
[----:B------:R-:W-:Y:S01]  /*8f60*/  FMUL R20, R20, UR9 ;  /* 0x0000000914147c20 */ /* 0x000fe20008400000 */
[----:B------:R-:W0:Y:S01]  /*8f70*/  LDC R21, c[0x0][0x144] ;  /* 0x00005100ff157b82 */ /* 0x000e220000000800 */
[----:B-1----:R-:W-:Y:S01]  /*8f80*/  I2FP.F32.U32 R8, R19 ;  /* 0x0000001300087245 */ /* 0x002fe20000201000 */
[----:B------:R-:W-:Y:S01]  /*8f90*/  ULDC UR5, c[0x0][0x154] ;  /* 0x0000550000057ab9 */ /* 0x000fe20000000800 */
[----:B------:R-:W-:Y:S01]  /*8fa0*/  SHF.R.U32.HI R6, RZ, UR8, R7 ;  /* 0x00000008ff067c19 */ /* 0x000fe20008011607 */
[----:B------:R-:W-:Y:S01]  /*8fb0*/  ULDC.64 UR6, c[0x0][0x620] ;  /* 0x0001880000067ab9 */ /* 0x000fe20000000a00 */
[----:B------:R-:W-:Y:S01]  /*8fc0*/  IADD3 R7, P0, RZ, -R16, RZ ;  /* 0x80000010ff077210 */ /* 0x000fe20007f1e0ff */
[----:B------:R-:W1:Y:S01]  /*8fd0*/  F2I.U32.TRUNC.NTZ R20, R20 ;  /* 0x0000001400147305 */ /* 0x000e62000020f000 */
[----:B------:R-:W-:Y:S01]  /*8fe0*/  FMUL R8, R8, UR5 ;  /* 0x0000000508087c20 */ /* 0x000fe20008400000 */
[----:B------:R-:W2:Y:S01]  /*8ff0*/  LDC R22, c[0x0][0x148] ;  /* 0x00005200ff167b82 */ /* 0x000ea20000000800 */
[----:B------:R-:W-:Y:S01]  /*9000*/  ULDC UR5, c[0x0][0x618] ;  /* 0x0001860000057ab9 */ /* 0x000fe20000000800 */
[----:B------:R-:W-:-:S04]  /*9010*/  IMAD.X R6, RZ, RZ, ~R6, P0 ;  /* 0x000000ffff067224 */ /* 0x000fc800000e0e06 */
[----:B------:R-:W-:Y:S01]  /*9020*/  IMAD R6, R6, UR6, RZ ;  /* 0x0000000606067c24 */ /* 0x000fe2000f8e02ff */
[----:B------:R-:W3:Y:S03]  /*9030*/  F2I.U32.TRUNC.NTZ R8, R8 ;  /* 0x0000000800087305 */ /* 0x000ee6000020f000 */
[C---:B------:R-:W-:Y:S02]  /*9040*/  IMAD R9, R7.reuse, UR7, R6 ;  /* 0x0000000707097c24 */ /* 0x040fe4000f8e0206 */
[----:B------:R-:W-:Y:S01]  /*9050*/  IMAD.WIDE.U32 R6, R7, UR6, R2 ;  /* 0x0000000607067c25 */ /* 0x000fe2000f8e0002 */
[----:B------:R-:W-:Y:S02]  /*9060*/  ULDC.64 UR6, c[0x0][0x640] ;  /* 0x0001900000067ab9 */ /* 0x000fe40000000a00 */
[----:B------:R-:W-:Y:S01]  /*9070*/  ISETP.NE.U32.AND P0, PT, RZ, UR6, PT ;  /* 0x00000006ff007c0c */ /* 0x000fe2000bf05070 */
[----:B-1----:R-:W-:-:S02]  /*9080*/  IMAD.MOV R20, RZ, RZ, -R20 ;  /* 0x000000ffff147224 */ /* 0x002fc400078e0a14 */
[----:B------:R-:W-:Y:S01]  /*9090*/  IMAD.IADD R7, R7, 0x1, R9 ;  /* 0x0000000107077824 */ /* 0x000fe200078e0209 */
[----:B------:R-:W-:Y:S01]  /*90a0*/  ISETP.NE.AND.EX P0, PT, RZ, UR7, PT, P0 ;  /* 0x00000007ff007c0c */ /* 0x000fe2000bf05300 */
[----:B0-----:R-:W-:-:S03]  /*90b0*/  IMAD R18, R21, R20, R18 ;  /* 0x0000001415127224 */ /* 0x001fc600078e0212 */
[--C-:B------:R-:W-:Y:S01]  /*90c0*/  SHF.R.U64 R20, R6, UR5, R7.reuse ;  /* 0x0000000506147c19 */ /* 0x100fe20008001207 */
[----:B---3--:R-:W-:Y:S01]  /*90d0*/  IMAD.MOV R6, RZ, RZ, -R8 ;  /* 0x000000ffff067224 */ /* 0x008fe200078e0a08 */
[----:B------:R-:W-:Y:S01]  /*90e0*/  SHF.R.U32.HI R7, RZ, UR5, R7 ;  /* 0x00000005ff077c19 */ /* 0x000fe20008011607 */
[----:B------:R-:W-:Y:S02]  /*90f0*/  ULDC UR5, c[0x0][0x608] ;  /* 0x0001820000057ab9 */ /* 0x000fe40000000800 */
[----:B--2---:R-:W-:Y:S01]  /*9100*/  @P3 IMAD R18, R22, R6, R19 ;  /* 0x0000000616123224 */ /* 0x004fe200078e0213 */
[--C-:B------:R-:W-:Y:S02]  /*9110*/  SHF.R.U64 R22, R20, UR5, R7.reuse ;  /* 0x0000000514167c19 */ /* 0x100fe40008001207 */
[----:B------:R-:W-:Y:S01]  /*9120*/  SHF.R.U32.HI R7, RZ, UR5, R7 ;  /* 0x00000005ff077c19 */ /* 0x000fe20008011607 */
[----:B------:R-:W-:-:S03]  /*9130*/  ULDC UR5, c[0x0][0x658] ;  /* 0x0001960000057ab9 */ /* 0x000fc60000000800 */
[--C-:B------:R-:W-:Y:S02]  /*9140*/  SHF.R.U64 R19, R22, UR5, R7.reuse ;  /* 0x0000000516137c19 */ /* 0x100fe40008001207 */
[----:B------:R-:W-:-:S03]  /*9150*/  SHF.R.U32.HI R21, RZ, UR5, R7 ;  /* 0x00000005ff157c19 */ /* 0x000fc60008011607 */
[----:B------:R-:W-:Y:S02]  /*9160*/  IMAD.MOV.U32 R8, RZ, RZ, R19 ;  /* 0x000000ffff087224 */ /* 0x000fe400078e0013 */
[----:B------:R-:W-:Y:S01]  /*9170*/  IMAD.MOV.U32 R7, RZ, RZ, R21 ;  /* 0x000000ffff077224 */ /* 0x000fe200078e0015 */
[----:B------:R-:W-:Y:S06]  /*9180*/  @!P0 BRA `(.L_x_185) ;  /* 0x00000000002c8947 */ /* 0x000fec0003800000 */
        /* <DEDUP_REMOVED lines=9> */
[----:B------:R-:W-:-:S04]  /*9220*/  IMAD.WIDE.U32.X R6, R21, UR7, R6, P1 ;  /* 0x0000000715067c25 */ /* 0x000fc800088e0406 */
[----:B------:R-:W-:-:S07]  /*9230*/  IMAD.MOV.U32 R8, RZ, RZ, R6 ;  /* 0x000000ffff087224 */ /* 0x000fce00078e0006 */
.L_x_185:
[----:B------:R-:W-:Y:S01]  /*9240*/  ULDC UR5, c[0x0][0x648] ;  /* 0x0001920000057ab9 */ /* 0x000fe20000000800 */
[----:B------:R-:W-:Y:S01]  /*9250*/  LOP3.LUT R6, R22, UR17, RZ, 0xc0, !PT ;  /* 0x0000001116067c12 */ /* 0x000fe2000f8ec0ff */
[----:B------:R-:W-:Y:S01]  /*9260*/  ULDC UR6, c[0x0][0x610] ;  /* 0x0001840000067ab9 */ /* 0x000fe20000000800 */
[----:B------:R-:W-:Y:S01]  /*9270*/  SHF.R.U64 R7, R8, UR5, R7 ;  /* 0x0000000508077c19 */ /* 0x000fe20008001207 */
[----:B------:R-:W-:Y:S01]  /*9280*/  ULDC UR5, c[0x0][0x638] ;  /* 0x00018e0000057ab9 */ /* 0x000fe20000000800 */
[----:B------:R-:W-:-:S03]  /*9290*/  LOP3.LUT R20, R20, UR4, RZ, 0xc0, !PT ;  /* 0x0000000414147c12 */ /* 0x000fc6000f8ec0ff */
[----:B------:R-:W-:Y:S02]  /*92a0*/  IMAD.MOV R8, RZ, RZ, -R7 ;  /* 0x000000ffff087224 */ /* 0x000fe400078e0a07 */
[----:B------:R-:W-:Y:S02]  /*92b0*/  IMAD R7, R7, UR18, R6 ;  /* 0x0000001207077c24 */ /* 0x000fe4000f8e0206 */
[----:B------:R-:W-:Y:S01]  /*92c0*/  IMAD R19, R8, UR5, R19 ;  /* 0x0000000508137c24 */ /* 0x000fe2000f8e0213 */
[----:B------:R-:W-:Y:S01]  /*92d0*/  ULDC UR5, c[0x0][0x600] ;  /* 0x0001800000057ab9 */ /* 0x000fe20000000800 */
[----:B------:R-:W-:Y:S02]  /*92e0*/  IMAD R18, R7, UR6, R18 ;  /* 0x0000000607127c24 */ /* 0x000fe4000f8e0212 */
[----:B------:R-:W-:Y:S02]  /*92f0*/  IMAD R19, R19, UR5, R20 ;  /* 0x0000000513137c24 */ /* 0x000fe4000f8e0214 */
[----:B------:R-:W-:-:S03]  /*9300*/  IMAD.MOV.U32 R7, RZ, RZ, 0x1 ;  /* 0x00000001ff077424 */ /* 0x000fc600078e00ff */
[----:B------:R-:W-:Y:S02]  /*9310*/  SEL R6, R19, R18, !P3 ;  /* 0x0000001213067207 */ /* 0x000fe40005800000 */
[----:B------:R-:W-:-:S07]  /*9320*/  SEL R18, R18, R19, !P3 ;  /* 0x0000001312127207 */ /* 0x000fce0005800000 */
.L_x_183:
[----:B------:R-:W-:Y:S05]  /*9330*/  BSYNC B1 ;  /* 0x0000000000017941 */ /* 0x000fea0003800000 */
.L_x_182:
[----:B------:R-:W-:-:S13]  /*9340*/  LOP3.LUT P0, RZ, R7, 0xff, RZ, 0xc0, !PT ;  /* 0x000000ff07ff7812 */ /* 0x000fda000780c0ff */
[----:B------:R-:W-:Y:S05]  /*9350*/  @P0 BRA `(.L_x_186) ;  /* 0xfffffff400480947 */ /* 0x000fea000383ffff */
[----:B------:R-:W-:Y:S05]  /*9360*/  BSYNC B0 ;  /* 0x0000000000007941 */ /* 0x000fea0003800000 */
.L_x_175:
[----:B------:R-:W-:-:S03]  /*9370*/  UMOV UR5, 0xffffffff ;  /* 0xffffffff00057882 */ /* 0x000fc60000000000 */
[----:B------:R-:W-:Y:S05]  /*9380*/  BRA.DIV UR5, `(.L_x_187) ;  /* 0x0000000205f87947 */ /* 0x000fea000b800000 */
[----:B------:R-:W-:-:S13]  /*9390*/  ELECT P0, URZ, PT ;  /* 0x00000000003f782f */ /* 0x000fda0003800000 */
.L_x_200:
[----:B------:R-:W-:Y:S04]  /*93a0*/  BSSY B0, `(.L_x_188) ;  /* 0x0000022000007945 */ /* 0x000fe80003800000 */
[----:B------:R-:W-:Y:S05]  /*93b0*/  @!P0 BRA `(.L_x_189) ;  /* 0x0000000000808947 */ /* 0x000fea0003800000 */
[----:B------:R-:W-:-:S04]  /*93c0*/  LOP3.LUT R4, R4, 0x2, RZ, 0xfc, !PT ;  /* 0x0000000204047812 */ /* 0x000fc800078efcff */
[----:B------:R-:W-:-:S13]  /*93d0*/  ISETP.NE.AND P0, PT, R4, 0x3, PT ;  /* 0x000000030400780c */ /* 0x000fda0003f05270 */
[----:B------:R-:W-:Y:S05]  /*93e0*/  @!P0 BRA `(.L_x_190) ;  /* 0x0000000000048947 */ /* 0x000fea0003800000 */
[----:B------:R-:W-:Y:S01]  /*93f0*/  BPT.TRAP 0x1 ;  /* 0x000000040000795c */ /* 0x000fe20000300000 */
.L_x_190:
[----:B------:R-:W0:Y:S01]  /*9400*/  S2R R3, SR_CgaCtaId ;  /* 0x0000000000037919 */ /* 0x000e220000008800 */
[----:B------:R-:W-:-:S04]  /*9410*/  MOV R0, 0x400 ;  /* 0x0000040000007802 */ /* 0x000fc80000000f00 */
[----:B0-----:R-:W-:Y:S02]  /*9420*/  LEA R0, R3, R0, 0x18 ;  /* 0x0000000003007211 */ /* 0x001fe400078ec0ff */
[----:B------:R-:W-:-:S03]  /*9430*/  SHF.L.U32 R3, R5, 0x1f, RZ ;  /* 0x0000001f05037819 */ /* 0x000fc600000006ff */
[----:B------:R-:W-:-:S04]  /*9440*/  VIADD R0, R0, 0x18 ;  /* 0x0000001800007836 */ /* 0x000fc80000000000 */
[C---:B------:R-:W-:Y:S02]  /*9450*/  IMAD R4, R17.reuse, 0x8, R0 ;  /* 0x0000000811047824 */ /* 0x040fe400078e0200 */
[----:B------:R-:W-:Y:S02]  /*9460*/  VIADD R17, R17, 0x1 ;  /* 0x0000000111117836 */ /* 0x000fe40000000000 */
[----:B------:R-:W0:Y:S03]  /*9470*/  SYNCS.PHASECHK.TRANS64.TRYWAIT P0, [R4+URZ], R3 ;  /* 0x00000003040075a7 */ /* 0x000e26000800017f */
[----:B------:R-:W-:-:S04]  /*9480*/  ISETP.NE.AND P1, PT, R17, 0x3, PT ;  /* 0x000000031100780c */ /* 0x000fc80003f25270 */
[----:B------:R-:W-:Y:S02]  /*9490*/  SEL R2, RZ, 0x1, P1 ;  /* 0x00000001ff027807 */ /* 0x000fe40000800000 */
[----:B------:R-:W-:Y:S02]  /*94a0*/  SEL R17, R17, RZ, P1 ;  /* 0x000000ff11117207 */ /* 0x000fe40000800000 */
[----:B------:R-:W-:-:S03]  /*94b0*/  LOP3.LUT R7, R5, R2, RZ, 0x3c, !PT ;  /* 0x0000000205077212 */ /* 0x000fc600078e3cff */
[----:B------:R-:W-:Y:S01]  /*94c0*/  IMAD R6, R17, 0x8, R0 ;  /* 0x0000000811067824 */ /* 0x000fe200078e0200 */
[----:B------:R-:W-:Y:S01]  /*94d0*/  SHF.L.U32 R5, R7, 0x1f, RZ ;  /* 0x0000001f07057819 */ /* 0x000fe200000006ff */
[----:B0-----:R-:W-:Y:S06]  /*94e0*/  @!P0 BRA `(.L_x_191) ;  /* 0x0000000000c08947 */ /* 0x001fec0003800000 */
.L_x_201:
[----:B------:R-:W1:Y:S01]  /*94f0*/  SYNCS.PHASECHK.TRANS64.TRYWAIT P0, [R6+URZ], R5 ;  /* 0x00000005060075a7 */ /* 0x000e62000800017f */
[----:B------:R-:W-:-:S05]  /*9500*/  VIADD R2, R17, 0x1 ;  /* 0x0000000111027836 */ /* 0x000fca0000000000 */
[----:B------:R-:W-:-:S04]  /*9510*/  ISETP.NE.AND P1, PT, R2, 0x3, PT ;  /* 0x000000030200780c */ /* 0x000fc80003f25270 */
[----:B0-----:R-:W-:Y:S02]  /*9520*/  SEL R4, RZ, 0x1, P1 ;  /* 0x00000001ff047807 */ /* 0x001fe40000800000 */
[----:B------:R-:W-:Y:S02]  /*9530*/  SEL R3, R2, RZ, P1 ;  /* 0x000000ff02037207 */ /* 0x000fe40000800000 */
[----:B------:R-:W-:Y:S01]  /*9540*/  LOP3.LUT R4, R7, R4, RZ, 0x3c, !PT ;  /* 0x0000000407047212 */ /* 0x000fe200078e3cff */
[----:B-1----:R-:W-:Y:S06]  /*9550*/  @!P0 BRA `(.L_x_192) ;  /* 0x0000000000b88947 */ /* 0x002fec0003800000 */
.L_x_202:
[----:B------:R-:W-:Y:S01]  /*9560*/  IMAD R3, R3, 0x8, R0 ;  /* 0x0000000803037824 */ /* 0x000fe200078e0200 */
[----:B------:R-:W-:-:S07]  /*9570*/  SHF.L.U32 R0, R4, 0x1f, RZ ;  /* 0x0000001f04007819 */ /* 0x000fce00000006ff */
.L_x_193:
[----:B-1----:R1:W2:Y:S02]  /*9580*/  SYNCS.PHASECHK.TRANS64.TRYWAIT P0, [R3+URZ], R0 ;  /* 0x00000000030075a7 */ /* 0x0022a4000800017f */
[----:B--2---:R-:W-:Y:S05]  /*9590*/  @!P0 NANOSLEEP.SYNCS 0x989680 ;  /* 0x009896800000895d */ /* 0x004fea0003900000 */
[----:B------:R-:W2:Y:S02]  /*95a0*/  @!P0 SYNCS.PHASECHK.TRANS64 P0, [R3+URZ], R0 ;  /* 0x00000000030085a7 */ /* 0x000ea4000800007f */
[----:B--2---:R-:W-:Y:S05]  /*95b0*/  @!P0 BRA `(.L_x_193) ;  /* 0xfffffffc00f08947 */ /* 0x004fea000383ffff */
.L_x_189:
[----:B------:R-:W-:Y:S05]  /*95c0*/  BSYNC B0 ;  /* 0x0000000000007941 */ /* 0x000fea0003800000 */
.L_x_188:
[----:B------:R-:W-:Y:S05]  /*95d0*/  EXIT ;  /* 0x000000000000794d */ /* 0x000fea0003800000 */
.L_x_21:
[----:B-1----:R-:W-:-:S04]  /*95e0*/  IMAD.U32 R13, RZ, RZ, UR6 ;  /* 0x00000006ff0d7e24 */ /* 0x002fc8000f8e00ff */
[----:B------:R1:W4:Y:S03]  /*95f0*/  SYNCS.PHASECHK.TRANS64.TRYWAIT P0, [R13+URZ], R12 ;  /* 0x0000000c0d0075a7 */ /* 0x000326000800017f */
[----:B----4-:R-:W-:Y:S05]  /*9600*/  @!P0 NANOSLEEP.SYNCS 0x989680 ;  /* 0x009896800000895d */ /* 0x010fea0003900000 */
[----:B------:R-:W4:Y:S02]  /*9610*/  @!P0 SYNCS.PHASECHK.TRANS64 P0, [R13+URZ], R12 ;  /* 0x0000000c0d0085a7 */ /* 0x000f24000800007f */
[----:B----4-:R-:W-:Y:S05]  /*9620*/  @!P0 BRA `(.L_x_21) ;  /* 0xfffffffc00ec8947 */ /* 0x010fea000383ffff */
[----:B------:R-:W-:Y:S05]  /*9630*/  BRA `(.L_x_20) ;  /* 0xffffff8000687947 */ /* 0x000fea000383ffff */
.L_x_27:
[----:B-1----:R-:W-:-:S04]  /*9640*/  IMAD.U32 R15, RZ, RZ, UR12 ;  /* 0x0000000cff0f7e24 */ /* 0x002fc8000f8e00ff */
[----:B------:R1:W4:Y:S03]  /*9650*/  SYNCS.PHASECHK.TRANS64.TRYWAIT P0, [R15+URZ], R14 ;  /* 0x0000000e0f0075a7 */ /* 0x000326000800017f */
[----:B----4-:R-:W-:Y:S05]  /*9660*/  @!P0 NANOSLEEP.SYNCS 0x989680 ;  /* 0x009896800000895d */ /* 0x010fea0003900000 */
[----:B------:R-:W4:Y:S02]  /*9670*/  @!P0 SYNCS.PHASECHK.TRANS64 P0, [R15+URZ], R14 ;  /* 0x0000000e0f0085a7 */ /* 0x000f24000800007f */
[----:B----4-:R-:W-:Y:S05]  /*9680*/  @!P0 BRA `(.L_x_27) ;  /* 0xfffffffc00ec8947 */ /* 0x010fea000383ffff */
[----:B------:R-:W-:Y:S05]  /*9690*/  BRA `(.L_x_26) ;  /* 0xffffff8800d47947 */ /* 0x000fea000383ffff */
.L_x_176:
[----:B------:R-:W-:Y:S01]  /*96a0*/  BSSY B1, `(.L_x_194) ;  /* 0x0000006000017945 */ /* 0x000fe20003800000 */
[----:B------:R-:W-:-:S07]  /*96b0*/  IMAD.MOV.U32 R7, RZ, RZ, -0x1 ;  /* 0xffffffffff077424 */ /* 0x000fce00078e00ff */
[----:B------:R-:W-:Y:S05]  /*96c0*/  WARPSYNC.COLLECTIVE R7, `(.L_x_195) ;  /* 0x00000000070c7348 */ /* 0x000fea0003c00000 */
[----:B------:R-:W-:Y:S02]  /*96d0*/  ELECT P0, UR62, PT ;  /* 0x00000000003e782f */ /* 0x000fe40003800000 */
[----:B------:R-:W-:Y:S01]  /*96e0*/  MOV R7, UR62 ;  /* 0x0000003e00077c02 */ /* 0x000fe20008000f00 */
[----:B------:R-:W-:Y:S10]  /*96f0*/  ENDCOLLECTIVE ;  /* 0x000000000000791b */ /* 0x000ff40003800000 */
.L_x_195:
[----:B------:R-:W-:Y:S05]  /*9700*/  BSYNC B1 ;  /* 0x0000000000017941 */ /* 0x000fea0003800000 */
.L_x_194:
[----:B------:R-:W-:Y:S05]  /*9710*/  BRA `(.L_x_196) ;  /* 0xfffffff000647947 */ /* 0x000fea000383ffff */
.L_x_179:
[----:B0-----:R0:W1:Y:S02]  /*9720*/  SYNCS.PHASECHK.TRANS64.TRYWAIT P0, [R21+URZ+0x18], R8 ;  /* 0x00001808150075a7 */ /* 0x001064000800017f */
[----:B-1----:R-:W-:Y:S05]  /*9730*/  @!P0 NANOSLEEP.SYNCS 0x989680 ;  /* 0x009896800000895d */ /* 0x002fea0003900000 */
[----:B------:R-:W1:Y:S02]  /*9740*/  @!P0 SYNCS.PHASECHK.TRANS64 P0, [R21+URZ+0x18], R8 ;  /* 0x00001808150085a7 */ /* 0x000e64000800007f */
[----:B-1----:R-:W-:Y:S05]  /*9750*/  @!P0 BRA `(.L_x_179) ;  /* 0xfffffffc00f08947 */ /* 0x002fea000383ffff */
[----:B------:R-:W-:Y:S05]  /*9760*/  BRA `(.L_x_197) ;  /* 0xfffffff0009c7947 */ /* 0x000fea000383ffff */
.L_x_187:
[----:B------:R-:W-:Y:S01]  /*9770*/  BSSY B0, `(.L_x_198) ;  /* 0x0000006000007945 */ /* 0x000fe20003800000 */
[----:B------:R-:W-:-:S07]  /*9780*/  IMAD.MOV.U32 R7, RZ, RZ, -0x1 ;  /* 0xffffffffff077424 */ /* 0x000fce00078e00ff */
[----:B------:R-:W-:Y:S05]  /*9790*/  WARPSYNC.COLLECTIVE R7, `(.L_x_199) ;  /* 0x00000000070c7348 */ /* 0x000fea0003c00000 */
[----:B------:R-:W-:Y:S02]  /*97a0*/  ELECT P0, UR62, PT ;  /* 0x00000000003e782f */ /* 0x000fe40003800000 */
[----:B------:R-:W-:Y:S01]  /*97b0*/  MOV R7, UR62 ;  /* 0x0000003e00077c02 */ /* 0x000fe20008000f00 */
[----:B------:R-:W-:Y:S10]  /*97c0*/  ENDCOLLECTIVE ;  /* 0x000000000000791b */ /* 0x000ff40003800000 */
.L_x_199:
[----:B------:R-:W-:Y:S05]  /*97d0*/  BSYNC B0 ;  /* 0x0000000000007941 */ /* 0x000fea0003800000 */
.L_x_198:
[----:B------:R-:W-:Y:S05]  /*97e0*/  BRA `(.L_x_200) ;  /* 0xfffffff800ec7947 */ /* 0x000fea000383ffff */
.L_x_191:
[----:B0-----:R0:W1:Y:S02]  /*97f0*/  SYNCS.PHASECHK.TRANS64.TRYWAIT P0, [R4+URZ], R3 ;  /* 0x00000003040075a7 */ /* 0x001064000800017f */
[----:B-1----:R-:W-:Y:S05]  /*9800*/  @!P0 NANOSLEEP.SYNCS 0x989680 ;  /* 0x009896800000895d */ /* 0x002fea0003900000 */
[----:B------:R-:W1:Y:S02]  /*9810*/  @!P0 SYNCS.PHASECHK.TRANS64 P0, [R4+URZ], R3 ;  /* 0x00000003040085a7 */ /* 0x000e64000800007f */
[----:B-1----:R-:W-:Y:S05]  /*9820*/  @!P0 BRA `(.L_x_191) ;  /* 0xfffffffc00f08947 */ /* 0x002fea000383ffff */
[----:B------:R-:W-:Y:S05]  /*9830*/  BRA `(.L_x_201) ;  /* 0xfffffffc002c7947 */ /* 0x000fea000383ffff */
.L_x_192:
[----:B0-----:R0:W1:Y:S02]  /*9840*/  SYNCS.PHASECHK.TRANS64.TRYWAIT P0, [R6+URZ], R5 ;  /* 0x00000005060075a7 */ /* 0x001064000800017f */
[----:B-1----:R-:W-:Y:S05]  /*9850*/  @!P0 NANOSLEEP.SYNCS 0x989680 ;  /* 0x009896800000895d */ /* 0x002fea0003900000 */
[----:B------:R-:W1:Y:S02]  /*9860*/  @!P0 SYNCS.PHASECHK.TRANS64 P0, [R6+URZ], R5 ;  /* 0x00000005060085a7 */ /* 0x000e64000800007f */
[----:B-1----:R-:W-:Y:S05]  /*9870*/  @!P0 BRA `(.L_x_192) ;  /* 0xfffffffc00f08947 */ /* 0x002fea000383ffff */
[----:B------:R-:W-:Y:S05]  /*9880*/  BRA `(.L_x_202) ;  /* 0xfffffffc00347947 */ /* 0x000fea000383ffff */
.L_x_203:
[----:B------:R-:W-:-:S00]  /*9890*/  BRA `(.L_x_203) ;  /* 0xfffffffc00fc7947 */ /* 0x000fc0000383ffff */
[----:B------:R-:W-:-:S00]  /*98a0*/  NOP ;  /* 0x0000000000007918 */ /* 0x000fc00000000000 */
        /* <DEDUP_REMOVED lines=13> */
.L_x_204:


//--------------------- .nv.shared._ZN7cutlass13device_kernelINS_4gemm6kernel13GemmUniversalIN4cute5tupleIJiiiiEEENS1_10collective13CollectiveMmaINS1_37MainloopSm90TmaGmmaWarpSpecializedFP8ILi3ENS5_IJNS4_1CILi2EEENSA_ILi1EEESC_EEENS1_35KernelTmaWarpSpecializedCooperativeEEENS5_IJNSA_ILi256EEENSA_ILi64EEESH_EEENS_12float_e5m2_tENS5_IJlSC_lEEESJ_SK_NS4_8TiledMMAINS4_8MMA_AtomIJNS4_4SM904GMMA30MMA_64x64x32_F32E5M2E5M2_SS_TNILNSO_7ScaleInE1ELSQ_1EEEEEENS4_6LayoutISD_NS5_IJSC_NSA_ILi0EEESU_EEEEENS5_IJNS4_10UnderscoreESX_SX_EEEEENS4_13SM90_TMA_LOADENS4_14ComposedLayoutINS4_7SwizzleILi2ELi4ELi3EEENS4_18smem_ptr_flag_bitsILi8EEENST_INS5_IJNSA_ILi8EEESH_EEENS5_IJSH_SC_EEEEEEEvNS4_8identityENS4_23SM90_TMA_LOAD_MULTICASTES1A_vS1B_EENS_8epilogue10collective6detail29Sm90TmaWarpSpecializedAdapterINS1F_15DefaultEpilogueISJ_SK_SK_NS1E_6thread17LinearCombinationISJ_Li1EffLNS1J_9ScaleType4KindE0ELNS_15FloatRoundStyleE2ESJ_EENS1_15EpilogueDefaultEEEEEvvEEEEvNT_6ParamsE --------------------------
	.section	.nv.shared._ZN7cutlass13device_kernelINS_4gemm6kernel13GemmUniversalIN4cute5tupleIJiiiiEEENS1_10collective13CollectiveMmaINS1_37MainloopSm90TmaGmmaWarpSpecializedFP8ILi3ENS5_IJNS4_1CILi2EEENSA_ILi1EEESC_EEENS1_35KernelTmaWarpSpecializedCooperativeEEENS5_IJNSA_ILi256EEENSA_ILi64EEESH_EEENS_12float_e5m2_tENS5_IJlSC_lEEESJ_SK_NS4_8TiledMMAINS4_8MMA_AtomIJNS4_4SM904GMMA30MMA_64x64x32_F32E5M2E5M2_SS_TNILNSO_7ScaleInE1ELSQ_1EEEEEENS4_6LayoutISD_NS5_IJSC_NSA_ILi0EEESU_EEEEENS5_IJNS4_10UnderscoreESX_SX_EEEEENS4_13SM90_TMA_LOADENS4_14ComposedLayoutINS4_7SwizzleILi2ELi4ELi3EEENS4_18smem_ptr_flag_bitsILi8EEENST_INS5_IJNSA_ILi8EEESH_EEENS5_IJSH_SC_EEEEEEEvNS4_8identityENS4_23SM90_TMA_LOAD_MULTICASTES1A_vS1B_EENS_8epilogue10collective6detail29Sm90TmaWarpSpecializedAdapterINS1F_15DefaultEpilogueISJ_SK_SK_NS1E_6thread17LinearCombinationISJ_Li1EffLNS1J_9ScaleType4KindE0ELNS_15FloatRoundStyleE2ESJ_EENS1_15EpilogueDefaultEEEEEvvEEEEvNT_6ParamsE,"aw",@nobits
	.sectionflags	@""
	.align	16
	.zero		1024


//--------------------- .nv.shared.reserved.0     --------------------------
	.section	.nv.shared.reserved.0,"aw",@nobits
	.weak		__nv_reservedSMEM_offset_0_alias
	.size		__nv_reservedSMEM_offset_0_alias, 0, 0
	.other		__nv_reservedSMEM_offset_0_alias,@"STO_CUDA_RESERVED_SHARED STV_DEFAULT"
__nv_reservedSMEM_offset_0_alias:
	.zero		0


//--------------------- .nv.global                --------------------------
	.section	.nv.global,"aw",@nobits
.nv.global:
	.type		_ZN39_INTERNAL_6a32e236_4_k_cu_e459266f_51884cute1_E,@object
	.size		_ZN39_INTERNAL_6a32e236_4_k_cu_e459266f_51884cute1_E,(_ZN39_INTERNAL_6a32e236_4_k_cu_e459266f_51884cuda3std3__45__cpo6cbeginE - _ZN39_INTERNAL_6a32e236_4_k_cu_e459266f_51884cute1_E)
_ZN39_INTERNAL_6a32e236_4_k_cu_e459266f_51884cute1_E:
	.zero		1
	.type		_ZN39_INTERNAL_6a32e236_4_k_cu_e459266f_51884cuda3std3__45__cpo6cbeginE,@object
	.size		_ZN39_INTERNAL_6a32e236_4_k_cu_e459266f_51884cuda3std3__45__cpo6cbeginE,(_ZN39_INTERNAL_6a32e236_4_k_cu_e459266f_51884cuda3std3__48in_placeE - _ZN39_INTERNAL_6a32e236_4_k_cu_e459266f_51884cuda3std3__45__cpo6cbeginE)
_ZN39_INTERNAL_6a32e236_4_k_cu_e459266f_51884cuda3std3__45__cpo6cbeginE:
	.zero		1
	.type		_ZN39_INTERNAL_6a32e236_4_k_cu_e459266f_51884cuda3std3__48in_placeE,@object
	.size		_ZN39_INTERNAL_6a32e236_4_k_cu_e459266f_51884cuda3std3__48in_placeE,(_ZN39_INTERNAL_6a32e236_4_k_cu_e459266f_51884cuda3std6ranges3__45__cpo9iter_moveE - _ZN39_INTERNAL_6a32e236_4_k_cu_e459266f_51884cuda3std3__48in_placeE)
_ZN39_INTERNAL_6a32e236_4_k_cu_e459266f_51884cuda3std3__48in_placeE:
	.zero		1
	.type		_ZN39_INTERNAL_6a32e236_4_k_cu_e459266f_51884cuda3std6ranges3__45__cpo9iter_moveE,@object
	.size		_ZN39_INTERNAL_6a32e236_4_k_cu_e459266f_51884cuda3std6ranges3__45__cpo9iter_moveE,(_ZN39_INTERNAL_6a32e236_4_k_cu_e459266f_51884cuda3std3__45__cpo5beginE - _ZN39_INTERNAL_6a32e236_4_k_cu_e459266f_51884cuda3std6ranges3__45__cpo9iter_moveE)
_ZN39_INTERNAL_6a32e236_4_k_cu_e459266f_51884cuda3std6ranges3__45__cpo9iter_moveE:
	.zero		1
	.type		_ZN39_INTERNAL_6a32e236_4_k_cu_e459266f_51884cuda3std3__45__cpo5beginE,@object
	.size		_ZN39_INTERNAL_6a32e236_4_k_cu_e459266f_51884cuda3std3__45__cpo5beginE,(_ZN39_INTERNAL_6a32e236_4_k_cu_e459266f_51884cuda3std3__441_GLOBAL__N__6a32e236_4_k_cu_e459266f_51886ignoreE - _ZN39_INTERNAL_6a32e236_4_k_cu_e459266f_51884cuda3std3__45__cpo5beginE)
_ZN39_INTERNAL_6a32e236_4_k_cu_e459266f_51884cuda3std3__45__cpo5beginE:
	.zero		1
	.type		_ZN39_INTERNAL_6a32e236_4_k_cu_e459266f_51884cuda3std3__441_GLOBAL__N__6a32e236_4_k_cu_e459266f_51886ignoreE,@object
	.size		_ZN39_INTERNAL_6a32e236_4_k_cu_e459266f_51884cuda3std3__441_GLOBAL__N__6a32e236_4_k_cu_e459266f_51886ignoreE,(_ZN39_INTERNAL_6a32e236_4_k_cu_e459266f_51884cute7productE - _ZN39_INTERNAL_6a32e236_4_k_cu_e459266f_51884cuda3std3__441_GLOBAL__N__6a32e236_4_k_cu_e459266f_51886ignoreE)
_ZN39_INTERNAL_6a32e236_4_k_cu_e459266f_51884cuda3std3__441_GLOBAL__N__6a32e236_4_k_cu_e459266f_51886ignoreE:
	.zero		1
	.type		_ZN39_INTERNAL_6a32e236_4_k_cu_e459266f_51884cute7productE,@object
	.size		_ZN39_INTERNAL_6a32e236_4_k_cu_e459266f_51884cute7productE,(_ZN39_INTERNAL_6a32e236_4_k_cu_e459266f_51884cuda3std3__45__cpo3endE - _ZN39_INTERNAL_6a32e236_4_k_cu_e459266f_51884cute7productE)
_ZN39_INTERNAL_6a32e236_4_k_cu_e459266f_51884cute7productE:
	.zero		1
	.type		_ZN39_INTERNAL_6a32e236_4_k_cu_e459266f_51884cuda3std3__45__cpo3endE,@object
	.size		_ZN39_INTERNAL_6a32e236_4_k_cu_e459266f_51884cuda3std3__45__cpo3endE,(_ZN39_INTERNAL_6a32e236_4_k_cu_e459266f_51884cuda3std3__419piecewise_constructE - _ZN39_INTERNAL_6a32e236_4_k_cu_e459266f_51884cuda3std3__45__cpo3endE)
_ZN39_INTERNAL_6a32e236_4_k_cu_e459266f_51884cuda3std3__45__cpo3endE:
	.zero		1
	.type		_ZN39_INTERNAL_6a32e236_4_k_cu_e459266f_51884cuda3std3__419piecewise_constructE,@object
	.size		_ZN39_INTERNAL_6a32e236_4_k_cu_e459266f_51884cuda3std3__419piecewise_constructE,(_ZN39_INTERNAL_6a32e236_4_k_cu_e459266f_51884cuda3std3__45__cpo4cendE - _ZN39_INTERNAL_6a32e236_4_k_cu_e459266f_51884cuda3std3__419piecewise_constructE)
_ZN39_INTERNAL_6a32e236_4_k_cu_e459266f_51884cuda3std3__419piecewise_constructE:
	.zero		1
	.type		_ZN39_INTERNAL_6a32e236_4_k_cu_e459266f_51884cuda3std3__45__cpo4cendE,@object
	.size		_ZN39_INTERNAL_6a32e236_4_k_cu_e459266f_51884cuda3std3__45__cpo4cendE,(_ZN39_INTERNAL_6a32e236_4_k_cu_e459266f_51884cuda3std6ranges3__45__cpo4swapE - _ZN39_INTERNAL_6a32e236_4_k_cu_e459266f_51884cuda3std3__45__cpo4cendE)
_ZN39_INTERNAL_6a32e236_4_k_cu_e459266f_51884cuda3std3__45__cpo4cendE:
	.zero		1
	.type		_ZN39_INTERNAL_6a32e236_4_k_cu_e459266f_51884cuda3std6ranges3__45__cpo4swapE,@object
	.size		_ZN39_INTERNAL_6a32e236_4_k_cu_e459266f_51884cuda3std6ranges3__45__cpo4swapE,(.L_7 - _ZN39_INTERNAL_6a32e236_4_k_cu_e459266f_51884cuda3std6ranges3__45__cpo4swapE)
_ZN39_INTERNAL_6a32e236_4_k_cu_e459266f_51884cuda3std6ranges3__45__cpo4swapE:
	.zero		1
.L_7:


//--------------------- .nv.constant0._ZN7cutlass13device_kernelINS_4gemm6kernel13GemmUniversalIN4cute5tupleIJiiiiEEENS1_10collective13CollectiveMmaINS1_37MainloopSm90TmaGmmaWarpSpecializedFP8ILi3ENS5_IJNS4_1CILi2EEENSA_ILi1EEESC_EEENS1_35KernelTmaWarpSpecializedCooperativeEEENS5_IJNSA_ILi256EEENSA_ILi64EEESH_EEENS_12float_e5m2_tENS5_IJlSC_lEEESJ_SK_NS4_8TiledMMAINS4_8MMA_AtomIJNS4_4SM904GMMA30MMA_64x64x32_F32E5M2E5M2_SS_TNILNSO_7ScaleInE1ELSQ_1EEEEEENS4_6LayoutISD_NS5_IJSC_NSA_ILi0EEESU_EEEEENS5_IJNS4_10UnderscoreESX_SX_EEEEENS4_13SM90_TMA_LOADENS4_14ComposedLayoutINS4_7SwizzleILi2ELi4ELi3EEENS4_18smem_ptr_flag_bitsILi8EEENST_INS5_IJNSA_ILi8EEESH_EEENS5_IJSH_SC_EEEEEEEvNS4_8identityENS4_23SM90_TMA_LOAD_MULTICASTES1A_vS1B_EENS_8epilogue10collective6detail29Sm90TmaWarpSpecializedAdapterINS1F_15DefaultEpilogueISJ_SK_SK_NS1E_6thread17LinearCombinationISJ_Li1EffLNS1J_9ScaleType4KindE0ELNS_15FloatRoundStyleE2ESJ_EENS1_15EpilogueDefaultEEEEEvvEEEEvNT_6ParamsE --------------------------
	.section	.nv.constant0._ZN7cutlass13device_kernelINS_4gemm6kernel13GemmUniversalIN4cute5tupleIJiiiiEEENS1_10collective13CollectiveMmaINS1_37MainloopSm90TmaGmmaWarpSpecializedFP8ILi3ENS5_IJNS4_1CILi2EEENSA_ILi1EEESC_EEENS1_35KernelTmaWarpSpecializedCooperativeEEENS5_IJNSA_ILi256EEENSA_ILi64EEESH_EEENS_12float_e5m2_tENS5_IJlSC_lEEESJ_SK_NS4_8TiledMMAINS4_8MMA_AtomIJNS4_4SM904GMMA30MMA_64x64x32_F32E5M2E5M2_SS_TNILNSO_7ScaleInE1ELSQ_1EEEEEENS4_6LayoutISD_NS5_IJSC_NSA_ILi0EEESU_EEEEENS5_IJNS4_10UnderscoreESX_SX_EEEEENS4_13SM90_TMA_LOADENS4_14ComposedLayoutINS4_7SwizzleILi2ELi4ELi3EEENS4_18smem_ptr_flag_bitsILi8EEENST_INS5_IJNSA_ILi8EEESH_EEENS5_IJSH_SC_EEEEEEEvNS4_8identityENS4_23SM90_TMA_LOAD_MULTICASTES1A_vS1B_EENS_8epilogue10collective6detail29Sm90TmaWarpSpecializedAdapterINS1F_15DefaultEpilogueISJ_SK_SK_NS1E_6thread17LinearCombinationISJ_Li1EffLNS1J_9ScaleType4KindE0ELNS_15FloatRoundStyleE2ESJ_EENS1_15EpilogueDefaultEEEEEvvEEEEvNT_6ParamsE,"a",@progbits
	.sectionflags	@""
	.align	4
.nv.constant0._ZN7cutlass13device_kernelINS_4gemm6kernel13GemmUniversalIN4cute5tupleIJiiiiEEENS1_10collective13CollectiveMmaINS1_37MainloopSm90TmaGmmaWarpSpecializedFP8ILi3ENS5_IJNS4_1CILi2EEENSA_ILi1EEESC_EEENS1_35KernelTmaWarpSpecializedCooperativeEEENS5_IJNSA_ILi256EEENSA_ILi64EEESH_EEENS_12float_e5m2_tENS5_IJlSC_lEEESJ_SK_NS4_8TiledMMAINS4_8MMA_AtomIJNS4_4SM904GMMA30MMA_64x64x32_F32E5M2E5M2_SS_TNILNSO_7ScaleInE1ELSQ_1EEEEEENS4_6LayoutISD_NS5_IJSC_NSA_ILi0EEESU_EEEEENS5_IJNS4_10UnderscoreESX_SX_EEEEENS4_13SM90_TMA_LOADENS4_14ComposedLayoutINS4_7SwizzleILi2ELi4ELi3EEENS4_18smem_ptr_flag_bitsILi8EEENST_INS5_IJNSA_ILi8EEESH_EEENS5_IJSH_SC_EEEEEEEvNS4_8identityENS4_23SM90_TMA_LOAD_MULTICASTES1A_vS1B_EENS_8epilogue10collective6detail29Sm90TmaWarpSpecializedAdapterINS1F_15DefaultEpilogueISJ_SK_SK_NS1E_6thread17LinearCombinationISJ_Li1EffLNS1J_9ScaleType4KindE0ELNS_15FloatRoundStyleE2ESJ_EENS1_15EpilogueDefaultEEEEEvvEEEEvNT_6ParamsE:
	.zero		1664


//--------------------- SYMBOLS --------------------------

	.type		.nv.reservedSmem.offset0,@object
	.size		.nv.reservedSmem.offset0,0x4
